	.target	sm_100a

	.elftype	@"ET_EXEC"


//--------------------- .note.nv.tkinfo           --------------------------
	.section	.note.nv.tkinfo,"",@"SHT_NOTE"
	.sectionflags	@"SHF_NOTE_NV_TKINFO"
	.tkinfo
        /*0018*/ 	.word	0x00000002
        /*0030*/ 	.string	""
        /*0030*/ 	.string	"ptxas"
        /*0030*/ 	.string	"Cuda compilation tools, release 13.0, V13.0.88"
        /*0030*/ 	.string	"Build cuda_13.0.r13.0/compiler.36424714_0"
        /*0030*/ 	.string	"-arch sm_100a -m 64 "



//--------------------- .note.nv.cuinfo           --------------------------
	.section	.note.nv.cuinfo,"",@"SHT_NOTE"
	.sectionflags	@"SHF_NOTE_NV_CUINFO"
        /*0018*/ 	.short	0x0002
        /*001a*/ 	.short	0x0064
        /*001c*/ 	.short	0x0082
	.zero		2


//--------------------- .nv.info                  --------------------------
	.section	.nv.info,"",@"SHT_CUDA_INFO"
	.align	4


	//----- nvinfo : EIATTR_REGCOUNT
	.align		4
        /*0000*/ 	.byte	0x04, 0x2f
        /*0002*/ 	.short	(.L_19 - .L_18)
	.align		4
.L_18:
        /*0004*/ 	.word	index@(_ZN7cutlass13device_kernelINS_4gemm6kernel13GemmUniversalIN4cute5tupleIJiiiiEEENS1_10collective13CollectiveMmaINS1_35MainloopSm100TmaUmmaWarpSpecializedILi4ELi2ELi4ENS5_IJNS4_1CILi4EEESB_NSA_ILi1EEEEEEEENS5_IJNSA_ILi256EEENSA_ILi128EEESG_EEENS_10bfloat16_tENS5_IJlSC_lEEESI_SJ_NS4_8TiledMMAINS4_8MMA_AtomIJNS4_26SM100_MMA_F16BF16_2x1SM_SSISI_SI_fLi256ELi128ELNS4_4UMMA5MajorE0ELSO_0ELNSN_7ScaleInE0ELSP_0EEEEEENS4_6LayoutINS5_IJSC_SC_SC_EEENS5_IJNSA_ILi0EEESU_SU_EEEEENS5_IJNS4_10UnderscoreESX_SX_EEEEENS4_28SM100_TMA_2SM_LOAD_MULTICASTENS4_14ComposedLayoutINS4_7SwizzleILi3ELi4ELi3EEENS4_18smem_ptr_flag_bitsILi16EEENSS_INS5_IJNSA_ILi8EEENSA_ILi64EEEEEENS5_IJS17_SC_EEEEEEEvNS4_8identityES10_S1B_vS1C_EENS_8epilogue10collective18CollectiveEpilogueINS1E_23Sm100TmaWarpSpecializedILi4ELi2ELi32ELb1ELb0EEEJNS5_IJSG_SG_SG_EEENS5_IJNSS_ISG_SC_EENSS_INSA_ILi32EEESC_EEEEESI_SJ_SI_SJ_NS1E_6fusion15FusionCallbacksIS1I_NS1O_17LinearCombinationISI_fSI_fLNS_15FloatRoundStyleE2EEES1J_S1N_JEEENS4_5SM1004TMEM4LOAD26SM100_TMEM_LOAD_32dp32b32xENS4_13SM90_TMA_LOADENS11_INS12_ILi2ELi4ELi3EEES15_NSS_INS5_IJS16_S1L_EEENS5_IJS1L_SC_EEEEEEENS4_39AutoVectorizingCopyWithAssumedAlignmentILi128EEENS4_14SM90_TMA_STOREES23_S25_S25_EEEvvEEEEvNT_6ParamsE)
        /*0008*/ 	.word	0x00000077


	//----- nvinfo : EIATTR_FRAME_SIZE
	.align		4
.L_19:
        /*000c*/ 	.byte	0x04, 0x11
        /*000e*/ 	.short	(.L_21 - .L_20)
	.align		4
.L_20:
        /*0010*/ 	.word	index@($__internal_2_$__cuda_sm10x_tcgen05_guardrail_trap_unallocated_columns_being_dealloced)
        /*0014*/ 	.word	0x00000000


	//----- nvinfo : EIATTR_FRAME_SIZE
	.align		4
.L_21:
        /*0018*/ 	.byte	0x04, 0x11
        /*001a*/ 	.short	(.L_23 - .L_22)
	.align		4
.L_22:
        /*001c*/ 	.word	index@($__internal_1_$__cuda_sm10x_tcgen05_guardrail_trap_phase_invalid_during_alloc)
        /*0020*/ 	.word	0x00000000


	//----- nvinfo : EIATTR_FRAME_SIZE
	.align		4
.L_23:
        /*0024*/ 	.byte	0x04, 0x11
        /*0026*/ 	.short	(.L_25 - .L_24)
	.align		4
.L_24:
        /*0028*/ 	.word	index@($__internal_0_$__cuda_sm10x_tcgen05_guardrail_trap_col_being_dealloced_not_returned_by_alloc)
        /*002c*/ 	.word	0x00000000


	//----- nvinfo : EIATTR_FRAME_SIZE
	.align		4
.L_25:
        /*0030*/ 	.byte	0x04, 0x11
        /*0032*/ 	.short	(.L_27 - .L_26)
	.align		4
.L_26:
        /*0034*/ 	.word	index@(_ZN7cutlass13device_kernelINS_4gemm6kernel13GemmUniversalIN4cute5tupleIJiiiiEEENS1_10collective13CollectiveMmaINS1_35MainloopSm100TmaUmmaWarpSpecializedILi4ELi2ELi4ENS5_IJNS4_1CILi4EEESB_NSA_ILi1EEEEEEEENS5_IJNSA_ILi256EEENSA_ILi128EEESG_EEENS_10bfloat16_tENS5_IJlSC_lEEESI_SJ_NS4_8TiledMMAINS4_8MMA_AtomIJNS4_26SM100_MMA_F16BF16_2x1SM_SSISI_SI_fLi256ELi128ELNS4_4UMMA5MajorE0ELSO_0ELNSN_7ScaleInE0ELSP_0EEEEEENS4_6LayoutINS5_IJSC_SC_SC_EEENS5_IJNSA_ILi0EEESU_SU_EEEEENS5_IJNS4_10UnderscoreESX_SX_EEEEENS4_28SM100_TMA_2SM_LOAD_MULTICASTENS4_14ComposedLayoutINS4_7SwizzleILi3ELi4ELi3EEENS4_18smem_ptr_flag_bitsILi16EEENSS_INS5_IJNSA_ILi8EEENSA_ILi64EEEEEENS5_IJS17_SC_EEEEEEEvNS4_8identityES10_S1B_vS1C_EENS_8epilogue10collective18CollectiveEpilogueINS1E_23Sm100TmaWarpSpecializedILi4ELi2ELi32ELb1ELb0EEEJNS5_IJSG_SG_SG_EEENS5_IJNSS_ISG_SC_EENSS_INSA_ILi32EEESC_EEEEESI_SJ_SI_SJ_NS1E_6fusion15FusionCallbacksIS1I_NS1O_17LinearCombinationISI_fSI_fLNS_15FloatRoundStyleE2EEES1J_S1N_JEEENS4_5SM1004TMEM4LOAD26SM100_TMEM_LOAD_32dp32b32xENS4_13SM90_TMA_LOADENS11_INS12_ILi2ELi4ELi3EEES15_NSS_INS5_IJS16_S1L_EEENS5_IJS1L_SC_EEEEEEENS4_39AutoVectorizingCopyWithAssumedAlignmentILi128EEENS4_14SM90_TMA_STOREES23_S25_S25_EEEvvEEEEvNT_6ParamsE)
        /*0038*/ 	.word	0x00000000


	//----- nvinfo : EIATTR_MIN_STACK_SIZE
	.align		4
.L_27:
        /*003c*/ 	.byte	0x04, 0x12
        /*003e*/ 	.short	(.L_29 - .L_28)
	.align		4
.L_28:
        /*0040*/ 	.word	index@(_ZN7cutlass13device_kernelINS_4gemm6kernel13GemmUniversalIN4cute5tupleIJiiiiEEENS1_10collective13CollectiveMmaINS1_35MainloopSm100TmaUmmaWarpSpecializedILi4ELi2ELi4ENS5_IJNS4_1CILi4EEESB_NSA_ILi1EEEEEEEENS5_IJNSA_ILi256EEENSA_ILi128EEESG_EEENS_10bfloat16_tENS5_IJlSC_lEEESI_SJ_NS4_8TiledMMAINS4_8MMA_AtomIJNS4_26SM100_MMA_F16BF16_2x1SM_SSISI_SI_fLi256ELi128ELNS4_4UMMA5MajorE0ELSO_0ELNSN_7ScaleInE0ELSP_0EEEEEENS4_6LayoutINS5_IJSC_SC_SC_EEENS5_IJNSA_ILi0EEESU_SU_EEEEENS5_IJNS4_10UnderscoreESX_SX_EEEEENS4_28SM100_TMA_2SM_LOAD_MULTICASTENS4_14ComposedLayoutINS4_7SwizzleILi3ELi4ELi3EEENS4_18smem_ptr_flag_bitsILi16EEENSS_INS5_IJNSA_ILi8EEENSA_ILi64EEEEEENS5_IJS17_SC_EEEEEEEvNS4_8identityES10_S1B_vS1C_EENS_8epilogue10collective18CollectiveEpilogueINS1E_23Sm100TmaWarpSpecializedILi4ELi2ELi32ELb1ELb0EEEJNS5_IJSG_SG_SG_EEENS5_IJNSS_ISG_SC_EENSS_INSA_ILi32EEESC_EEEEESI_SJ_SI_SJ_NS1E_6fusion15FusionCallbacksIS1I_NS1O_17LinearCombinationISI_fSI_fLNS_15FloatRoundStyleE2EEES1J_S1N_JEEENS4_5SM1004TMEM4LOAD26SM100_TMEM_LOAD_32dp32b32xENS4_13SM90_TMA_LOADENS11_INS12_ILi2ELi4ELi3EEES15_NSS_INS5_IJS16_S1L_EEENS5_IJS1L_SC_EEEEEEENS4_39AutoVectorizingCopyWithAssumedAlignmentILi128EEENS4_14SM90_TMA_STOREES23_S25_S25_EEEvvEEEEvNT_6ParamsE)
        /*0044*/ 	.word	0x00000000
.L_29:


//--------------------- .nv.compat                --------------------------
	.section	.nv.compat,"",@"SHT_CUDA_COMPAT_INFO"
	.align	4
        /*0000*/ 	.byte	0x02, 0x09, 0x01, 0x00, 0x02, 0x02, 0x02, 0x00, 0x02, 0x05, 0x05, 0x00, 0x03, 0x07, 0x01, 0x01
        /*0010*/ 	.byte	0x02, 0x03, 0x01, 0x00, 0x02, 0x06, 0x01, 0x00, 0x04, 0x0b, 0x08, 0x00, 0x09, 0x00, 0x00, 0x00
        /*0020*/ 	.byte	0x00, 0x00, 0x00, 0x00


//--------------------- .nv.info._ZN7cutlass13device_kernelINS_4gemm6kernel13GemmUniversalIN4cute5tupleIJiiiiEEENS1_10collective13CollectiveMmaINS1_35MainloopSm100TmaUmmaWarpSpecializedILi4ELi2ELi4ENS5_IJNS4_1CILi4EEESB_NSA_ILi1EEEEEEEENS5_IJNSA_ILi256EEENSA_ILi128EEESG_EEENS_10bfloat16_tENS5_IJlSC_lEEESI_SJ_NS4_8TiledMMAINS4_8MMA_AtomIJNS4_26SM100_MMA_F16BF16_2x1SM_SSISI_SI_fLi256ELi128ELNS4_4UMMA5MajorE0ELSO_0ELNSN_7ScaleInE0ELSP_0EEEEEENS4_6LayoutINS5_IJSC_SC_SC_EEENS5_IJNSA_ILi0EEESU_SU_EEEEENS5_IJNS4_10UnderscoreESX_SX_EEEEENS4_28SM100_TMA_2SM_LOAD_MULTICASTENS4_14ComposedLayoutINS4_7SwizzleILi3ELi4ELi3EEENS4_18smem_ptr_flag_bitsILi16EEENSS_INS5_IJNSA_ILi8EEENSA_ILi64EEEEEENS5_IJS17_SC_EEEEEEEvNS4_8identityES10_S1B_vS1C_EENS_8epilogue10collective18CollectiveEpilogueINS1E_23Sm100TmaWarpSpecializedILi4ELi2ELi32ELb1ELb0EEEJNS5_IJSG_SG_SG_EEENS5_IJNSS_ISG_SC_EENSS_INSA_ILi32EEESC_EEEEESI_SJ_SI_SJ_NS1E_6fusion15FusionCallbacksIS1I_NS1O_17LinearCombinationISI_fSI_fLNS_15FloatRoundStyleE2EEES1J_S1N_JEEENS4_5SM1004TMEM4LOAD26SM100_TMEM_LOAD_32dp32b32xENS4_13SM90_TMA_LOADENS11_INS12_ILi2ELi4ELi3EEES15_NSS_INS5_IJS16_S1L_EEENS5_IJS1L_SC_EEEEEEENS4_39AutoVectorizingCopyWithAssumedAlignmentILi128EEENS4_14SM90_TMA_STOREES23_S25_S25_EEEvvEEEEvNT_6ParamsE --------------------------
	.section	.nv.info._ZN7cutlass13device_kernelINS_4gemm6kernel13GemmUniversalIN4cute5tupleIJiiiiEEENS1_10collective13CollectiveMmaINS1_35MainloopSm100TmaUmmaWarpSpecializedILi4ELi2ELi4ENS5_IJNS4_1CILi4EEESB_NSA_ILi1EEEEEEEENS5_IJNSA_ILi256EEENSA_ILi128EEESG_EEENS_10bfloat16_tENS5_IJlSC_lEEESI_SJ_NS4_8TiledMMAINS4_8MMA_AtomIJNS4_26SM100_MMA_F16BF16_2x1SM_SSISI_SI_fLi256ELi128ELNS4_4UMMA5MajorE0ELSO_0ELNSN_7ScaleInE0ELSP_0EEEEEENS4_6LayoutINS5_IJSC_SC_SC_EEENS5_IJNSA_ILi0EEESU_SU_EEEEENS5_IJNS4_10UnderscoreESX_SX_EEEEENS4_28SM100_TMA_2SM_LOAD_MULTICASTENS4_14ComposedLayoutINS4_7SwizzleILi3ELi4ELi3EEENS4_18smem_ptr_flag_bitsILi16EEENSS_INS5_IJNSA_ILi8EEENSA_ILi64EEEEEENS5_IJS17_SC_EEEEEEEvNS4_8identityES10_S1B_vS1C_EENS_8epilogue10collective18CollectiveEpilogueINS1E_23Sm100TmaWarpSpecializedILi4ELi2ELi32ELb1ELb0EEEJNS5_IJSG_SG_SG_EEENS5_IJNSS_ISG_SC_EENSS_INSA_ILi32EEESC_EEEEESI_SJ_SI_SJ_NS1E_6fusion15FusionCallbacksIS1I_NS1O_17LinearCombinationISI_fSI_fLNS_15FloatRoundStyleE2EEES1J_S1N_JEEENS4_5SM1004TMEM4LOAD26SM100_TMEM_LOAD_32dp32b32xENS4_13SM90_TMA_LOADENS11_INS12_ILi2ELi4ELi3EEES15_NSS_INS5_IJS16_S1L_EEENS5_IJS1L_SC_EEEEEEENS4_39AutoVectorizingCopyWithAssumedAlignmentILi128EEENS4_14SM90_TMA_STOREES23_S25_S25_EEEvvEEEEvNT_6ParamsE,"",@"SHT_CUDA_INFO"
	.sectionflags	@""
	.align	4


	//----- nvinfo : EIATTR_CUDA_API_VERSION
	.align		4
        /*0000*/ 	.byte	0x04, 0x37
        /*0002*/ 	.short	(.L_31 - .L_30)
.L_30:
        /*0004*/ 	.word	0x00000082


	//----- nvinfo : EIATTR_KPARAM_INFO
	.align		4
.L_31:
        /*0008*/ 	.byte	0x04, 0x17
        /*000a*/ 	.short	(.L_33 - .L_32)
.L_32:
        /*000c*/ 	.word	0x00000000
        /*0010*/ 	.short	0x0000
        /*0012*/ 	.short	0x0000
        /*0014*/ 	.byte	0x00, 0xf0, 0x01, 0x20


	//----- nvinfo : EIATTR_AT_ENTRY_FRAGMENTS
	.align		4
.L_33:
        /*0018*/ 	.byte	0x04, 0x4f
        /*001a*/ 	.short	(.L_35 - .L_34)


	//   ....[0]....
.L_34:
        /*001c*/ 	.word	0x00000007


	//----- nvinfo : EIATTR_RESERVED_SMEM_USED
	.align		4
.L_35:
        /*0020*/ 	.byte	0x01, 0x41
	.zero		2


	//----- nvinfo : EIATTR_SPARSE_MMA_MASK
	.align		4
        /*0024*/ 	.byte	0x03, 0x50
        /*0026*/ 	.short	0x0000


	//----- nvinfo : EIATTR_TCGEN05_2CTA_USED
	.align		4
        /*0028*/ 	.byte	0x01, 0x52
	.zero		2


	//----- nvinfo : EIATTR_MAXREG_COUNT
	.align		4
        /*002c*/ 	.byte	0x03, 0x1b
        /*002e*/ 	.short	0x00ff


	//----- nvinfo : EIATTR_NUM_BARRIERS
	.align		4
        /*0030*/ 	.byte	0x02, 0x4c
        /*0032*/ 	.byte	0x07
	.zero		1


	//----- nvinfo : EIATTR_EXTERNS
	.align		4
        /*0034*/ 	.byte	0x04, 0x0f
        /*0036*/ 	.short	(.L_37 - .L_36)


	//   ....[0]....
	.align		4
.L_36:
        /*0038*/ 	.word	index@(__assertfail)


	//----- nvinfo : EIATTR_MERCURY_ISA_VERSION
	.align		4
.L_37:
        /*003c*/ 	.byte	0x03, 0x5f
        /*003e*/ 	.short	0x0101


	//----- nvinfo : EIATTR_INT_WARP_WIDE_INSTR_OFFSETS
	.align		4
        /*0040*/ 	.byte	0x04, 0x31
        /*0042*/ 	.short	(.L_39 - .L_38)


	//   ....[0]....
.L_38:
        /*0044*/ 	.word	0x00000d60


	//   ....[1]....
        /*0048*/ 	.word	0x00000e00


	//   ....[2]....
        /*004c*/ 	.word	0x000049c0


	//   ....[3]....
        /*0050*/ 	.word	0x000049e0


	//   ....[4]....
        /*0054*/ 	.word	0x00004a10


	//   ....[5]....
        /*0058*/ 	.word	0x00005550


	//   ....[6]....
        /*005c*/ 	.word	0x000055c0


	//   ....[7]....
        /*0060*/ 	.word	0x000056a0


	//   ....[8]....
        /*0064*/ 	.word	0x00005720


	//   ....[9]....
        /*0068*/ 	.word	0x00005820


	//   ....[10]....
        /*006c*/ 	.word	0x000058a0


	//   ....[11]....
        /*0070*/ 	.word	0x00005990


	//   ....[12]....
        /*0074*/ 	.word	0x00005a40


	//----- nvinfo : EIATTR_COOP_GROUP_MASK_REGIDS
	.align		4
.L_39:
        /*0078*/ 	.byte	0x04, 0x29
        /*007a*/ 	.short	(.L_41 - .L_40)


	//   ....[0]....
.L_40:
        /*007c*/ 	.word	0xffffffff


	//   ....[1]....
        /*0080*/ 	.word	0xffffffff


	//   ....[2]....
        /*0084*/ 	.word	0xffffffff


	//   ....[3]....
        /*0088*/ 	.word	0xffffffff


	//   ....[4]....
        /*008c*/ 	.word	0xffffffff


	//   ....[5]....
        /*0090*/ 	.word	0xffffffff


	//   ....[6]....
        /*0094*/ 	.word	0xffffffff


	//   ....[7]....
        /*0098*/ 	.word	0xffffffff


	//   ....[8]....
        /*009c*/ 	.word	0xffffffff


	//   ....[9]....
        /*00a0*/ 	.word	0xffffffff


	//   ....[10]....
        /*00a4*/ 	.word	0xffffffff


	//   ....[11]....
        /*00a8*/ 	.word	0xffffffff


	//   ....[12]....
        /*00ac*/ 	.word	0xffffffff


	//   ....[13]....
        /*00b0*/ 	.word	0xffffffff


	//----- nvinfo : EIATTR_COOP_GROUP_INSTR_OFFSETS
	.align		4
.L_41:
        /*00b4*/ 	.byte	0x04, 0x28
        /*00b6*/ 	.short	(.L_43 - .L_42)


	//   ....[0]....
.L_42:
        /*00b8*/ 	.word	0x000000b0


	//   ....[1]....
        /*00bc*/ 	.word	0x00000510


	//   ....[2]....
        /*00c0*/ 	.word	0x000006d0


	//   ....[3]....
        /*00c4*/ 	.word	0x00000860


	//   ....[4]....
        /*00c8*/ 	.word	0x00000950


	//   ....[5]....
        /*00cc*/ 	.word	0x00000ab0


	//   ....[6]....
        /*00d0*/ 	.word	0x00000c40


	//   ....[7]....
        /*00d4*/ 	.word	0x00000e80


	//   ....[8]....
        /*00d8*/ 	.word	0x00002730


	//   ....[9]....
        /*00dc*/ 	.word	0x000035e0


	//   ....[10]....
        /*00e0*/ 	.word	0x00003ab0


	//   ....[11]....
        /*00e4*/ 	.word	0x00003ae0


	//   ....[12]....
        /*00e8*/ 	.word	0x000048c0


	//   ....[13]....
        /*00ec*/ 	.word	0x00004ad0


	//----- nvinfo : EIATTR_VRC_CTA_INIT_COUNT
	.align		4
.L_43:
        /*00f0*/ 	.byte	0x02, 0x4a
        /*00f2*/ 	.byte	0x80
	.zero		1


	//----- nvinfo : EIATTR_SYSCALL_OFFSETS
	.align		4
        /*00f4*/ 	.byte	0x04, 0x46
        /*00f6*/ 	.short	(.L_45 - .L_44)


	//   ....[0]....
.L_44:
        /*00f8*/ 	.word	0x00006690


	//   ....[1]....
        /*00fc*/ 	.word	0x00006780


	//   ....[2]....
        /*0100*/ 	.word	0x00006ee0


	//   ....[3]....
        /*0104*/ 	.word	0x00007b60


	//   ....[4]....
        /*0108*/ 	.word	0x000087c0


	//   ....[5]....
        /*010c*/ 	.word	0x00009420


	//----- nvinfo : EIATTR_MBARRIER_INSTR_OFFSETS
	.align		4
.L_45:
        /*0110*/ 	.byte	0x04, 0x39
        /*0112*/ 	.short	(.L_47 - .L_46)


	//   ....[0]....
.L_46:
        /*0114*/ 	.word	0x00000640
        /*0118*/ 	.word	0x000000ff
        /*011c*/ 	.word	0x00000000
        /*0120*/ 	.short	0x0100
        /*0122*/ 	.byte	0x04
	.zero		1


	//   ....[1]....
        /*0124*/ 	.word	0x00000650
        /*0128*/ 	.word	0x000000ff
        /*012c*/ 	.word	0x00000020
        /*0130*/ 	.short	0x0100
        /*0132*/ 	.byte	0x04
	.zero		1


	//   ....[2]....
        /*0134*/ 	.word	0x00000660
        /*0138*/ 	.word	0x000000ff
        /*013c*/ 	.word	0x00000008
        /*0140*/ 	.short	0x0100
        /*0142*/ 	.byte	0x04
	.zero		1


	//   ....[3]....
        /*0144*/ 	.word	0x00000670
        /*0148*/ 	.word	0x000000ff
        /*014c*/ 	.word	0x00000028
        /*0150*/ 	.short	0x0100
        /*0152*/ 	.byte	0x04
	.zero		1


	//   ....[4]....
        /*0154*/ 	.word	0x00000680
        /*0158*/ 	.word	0x000000ff
        /*015c*/ 	.word	0x00000010
        /*0160*/ 	.short	0x0100
        /*0162*/ 	.byte	0x04
	.zero		1


	//   ....[5]....
        /*0164*/ 	.word	0x00000690
        /*0168*/ 	.word	0x000000ff
        /*016c*/ 	.word	0x00000030
        /*0170*/ 	.short	0x0100
        /*0172*/ 	.byte	0x04
	.zero		1


	//   ....[6]....
        /*0174*/ 	.word	0x000006a0
        /*0178*/ 	.word	0x000000ff
        /*017c*/ 	.word	0x00000018
        /*0180*/ 	.short	0x0100
        /*0182*/ 	.byte	0x04
	.zero		1


	//   ....[7]....
        /*0184*/ 	.word	0x000006b0
        /*0188*/ 	.word	0x000000ff
        /*018c*/ 	.word	0x00000038
        /*0190*/ 	.short	0x0100
        /*0192*/ 	.byte	0x04
	.zero		1


	//   ....[8]....
        /*0194*/ 	.word	0x000007d0
        /*0198*/ 	.word	0x000000ff
        /*019c*/ 	.word	0x00000040
        /*01a0*/ 	.short	0x0100
        /*01a2*/ 	.byte	0x04
	.zero		1


	//   ....[9]....
        /*01a4*/ 	.word	0x000007e0
        /*01a8*/ 	.word	0x000000ff
        /*01ac*/ 	.word	0x00000060
        /*01b0*/ 	.short	0x0100
        /*01b2*/ 	.byte	0x04
	.zero		1


	//   ....[10]....
        /*01b4*/ 	.word	0x000007f0
        /*01b8*/ 	.word	0x000000ff
        /*01bc*/ 	.word	0x00000048
        /*01c0*/ 	.short	0x0100
        /*01c2*/ 	.byte	0x04
	.zero		1


	//   ....[11]....
        /*01c4*/ 	.word	0x00000800
        /*01c8*/ 	.word	0x000000ff
        /*01cc*/ 	.word	0x00000068
        /*01d0*/ 	.short	0x0100
        /*01d2*/ 	.byte	0x04
	.zero		1


	//   ....[12]....
        /*01d4*/ 	.word	0x00000810
        /*01d8*/ 	.word	0x000000ff
        /*01dc*/ 	.word	0x00000050
        /*01e0*/ 	.short	0x0100
        /*01e2*/ 	.byte	0x04
	.zero		1


	//   ....[13]....
        /*01e4*/ 	.word	0x00000820
        /*01e8*/ 	.word	0x000000ff
        /*01ec*/ 	.word	0x00000070
        /*01f0*/ 	.short	0x0100
        /*01f2*/ 	.byte	0x04
	.zero		1


	//   ....[14]....
        /*01f4*/ 	.word	0x00000830
        /*01f8*/ 	.word	0x000000ff
        /*01fc*/ 	.word	0x00000058
        /*0200*/ 	.short	0x0100
        /*0202*/ 	.byte	0x04
	.zero		1


	//   ....[15]....
        /*0204*/ 	.word	0x00000840
        /*0208*/ 	.word	0x000000ff
        /*020c*/ 	.word	0x00000078
        /*0210*/ 	.short	0x0100
        /*0212*/ 	.byte	0x04
	.zero		1


	//   ....[16]....
        /*0214*/ 	.word	0x00000920
        /*0218*/ 	.word	0x000000ff
        /*021c*/ 	.word	0x00000080
        /*0220*/ 	.short	0x0100
        /*0222*/ 	.byte	0x06
	.zero		1


	//   ....[17]....
        /*0224*/ 	.word	0x00000930
        /*0228*/ 	.word	0x000000ff
        /*022c*/ 	.word	0x00000088
        /*0230*/ 	.short	0x0100
        /*0232*/ 	.byte	0x06
	.zero		1


	//   ....[18]....
        /*0234*/ 	.word	0x00000a60
        /*0238*/ 	.word	0x000000ff
        /*023c*/ 	.word	0x00000090
        /*0240*/ 	.short	0x0100
        /*0242*/ 	.byte	0x06
	.zero		1


	//   ....[19]....
        /*0244*/ 	.word	0x00000a70
        /*0248*/ 	.word	0x000000ff
        /*024c*/ 	.word	0x000000a0
        /*0250*/ 	.short	0x0100
        /*0252*/ 	.byte	0x06
	.zero		1


	//   ....[20]....
        /*0254*/ 	.word	0x00000a80
        /*0258*/ 	.word	0x000000ff
        /*025c*/ 	.word	0x00000098
        /*0260*/ 	.short	0x0100
        /*0262*/ 	.byte	0x06
	.zero		1


	//   ....[21]....
        /*0264*/ 	.word	0x00000a90
        /*0268*/ 	.word	0x000000ff
        /*026c*/ 	.word	0x000000a8
        /*0270*/ 	.short	0x0100
        /*0272*/ 	.byte	0x06
	.zero		1


	//   ....[22]....
        /*0274*/ 	.word	0x00000bb0
        /*0278*/ 	.word	0x000000ff
        /*027c*/ 	.word	0x000000b0
        /*0280*/ 	.short	0x0100
        /*0282*/ 	.byte	0x04
	.zero		1


	//   ....[23]....
        /*0284*/ 	.word	0x00000bc0
        /*0288*/ 	.word	0x000000ff
        /*028c*/ 	.word	0x000000d0
        /*0290*/ 	.short	0x0100
        /*0292*/ 	.byte	0x04
	.zero		1


	//   ....[24]....
        /*0294*/ 	.word	0x00000bd0
        /*0298*/ 	.word	0x000000ff
        /*029c*/ 	.word	0x000000b8
        /*02a0*/ 	.short	0x0100
        /*02a2*/ 	.byte	0x04
	.zero		1


	//   ....[25]....
        /*02a4*/ 	.word	0x00000be0
        /*02a8*/ 	.word	0x000000ff
        /*02ac*/ 	.word	0x000000d8
        /*02b0*/ 	.short	0x0100
        /*02b2*/ 	.byte	0x04
	.zero		1


	//   ....[26]....
        /*02b4*/ 	.word	0x00000bf0
        /*02b8*/ 	.word	0x000000ff
        /*02bc*/ 	.word	0x000000c0
        /*02c0*/ 	.short	0x0100
        /*02c2*/ 	.byte	0x04
	.zero		1


	//   ....[27]....
        /*02c4*/ 	.word	0x00000c00
        /*02c8*/ 	.word	0x000000ff
        /*02cc*/ 	.word	0x000000e0
        /*02d0*/ 	.short	0x0100
        /*02d2*/ 	.byte	0x04
	.zero		1


	//   ....[28]....
        /*02d4*/ 	.word	0x00000c10
        /*02d8*/ 	.word	0x000000ff
        /*02dc*/ 	.word	0x000000c8
        /*02e0*/ 	.short	0x0100
        /*02e2*/ 	.byte	0x04
	.zero		1


	//   ....[29]....
        /*02e4*/ 	.word	0x00000c20
        /*02e8*/ 	.word	0x000000ff
        /*02ec*/ 	.word	0x000000e8
        /*02f0*/ 	.short	0x0100
        /*02f2*/ 	.byte	0x04
	.zero		1


	//   ....[30]....
        /*02f4*/ 	.word	0x00000d10
        /*02f8*/ 	.word	0x000000ff
        /*02fc*/ 	.word	0x000000f0
        /*0300*/ 	.short	0x0100
        /*0302*/ 	.byte	0x04
	.zero		1


	//   ....[31]....
        /*0304*/ 	.word	0x00000d20
        /*0308*/ 	.word	0x000000ff
        /*030c*/ 	.word	0x00000100
        /*0310*/ 	.short	0x0100
        /*0312*/ 	.byte	0x04
	.zero		1


	//   ....[32]....
        /*0314*/ 	.word	0x00000d30
        /*0318*/ 	.word	0x000000ff
        /*031c*/ 	.word	0x000000f8
        /*0320*/ 	.short	0x0100
        /*0322*/ 	.byte	0x04
	.zero		1


	//   ....[33]....
        /*0324*/ 	.word	0x00000d40
        /*0328*/ 	.word	0x000000ff
        /*032c*/ 	.word	0x00000108
        /*0330*/ 	.short	0x0100
        /*0332*/ 	.byte	0x04
	.zero		1


	//   ....[34]....
        /*0334*/ 	.word	0x00000e40
        /*0338*/ 	.word	0x000000ff
        /*033c*/ 	.word	0x00000110
        /*0340*/ 	.short	0x0100
        /*0342*/ 	.byte	0x06
	.zero		1


	//   ....[35]....
        /*0344*/ 	.word	0x00001cd0
        /*0348*/ 	.word	0x00000003
        /*034c*/ 	.word	0x00000100
        /*0350*/ 	.short	0x010a
        /*0352*/ 	.byte	0xff
	.zero		1


	//   ....[36]....
        /*0354*/ 	.word	0x00001d00
        /*0358*/ 	.word	0x00000003
        /*035c*/ 	.word	0x000000f0
        /*0360*/ 	.short	0x0101
        /*0362*/ 	.byte	0xff
	.zero		1


	//   ....[37]....
        /*0364*/ 	.word	0x00001dc0
        /*0368*/ 	.word	0x000000ff
        /*036c*/ 	.word	0x00000020
        /*0370*/ 	.short	0x010a
        /*0372*/ 	.byte	0x04
	.zero		1


	//   ....[38]....
        /*0374*/ 	.word	0x00001e90
        /*0378*/ 	.word	0x000000ff
        /*037c*/ 	.word	0x00000020
        /*0380*/ 	.short	0x010a
        /*0382*/ 	.byte	0x05
	.zero		1


	//   ....[39]....
        /*0384*/ 	.word	0x00001ff0
        /*0388*/ 	.word	0x000000ff
        /*038c*/ 	.word	0x00000020
        /*0390*/ 	.short	0x010a
        /*0392*/ 	.byte	0x04
	.zero		1


	//   ....[40]....
        /*0394*/ 	.word	0x000022a0
        /*0398*/ 	.word	0x000000ff
        /*039c*/ 	.word	0x00000088
        /*03a0*/ 	.short	0x0101
        /*03a2*/ 	.byte	0x15
	.zero		1


	//   ....[41]....
        /*03a4*/ 	.word	0x000022c0
        /*03a8*/ 	.word	0x000000ff
        /*03ac*/ 	.word	0x00000020
        /*03b0*/ 	.short	0x010a
        /*03b2*/ 	.byte	0x04
	.zero		1


	//   ....[42]....
        /*03b4*/ 	.word	0x00002340
        /*03b8*/ 	.word	0x000000ff
        /*03bc*/ 	.word	0x00000020
        /*03c0*/ 	.short	0x010a
        /*03c2*/ 	.byte	0x06
	.zero		1


	//   ....[43]....
        /*03c4*/ 	.word	0x00002480
        /*03c8*/ 	.word	0x000000ff
        /*03cc*/ 	.word	0x00000020
        /*03d0*/ 	.short	0x010a
        /*03d2*/ 	.byte	0x04
	.zero		1


	//   ....[44]....
        /*03d4*/ 	.word	0x00002760
        /*03d8*/ 	.word	0x00000003
        /*03dc*/ 	.word	0x00000090
        /*03e0*/ 	.short	0x010a
        /*03e2*/ 	.byte	0xff
	.zero		1


	//   ....[45]....
        /*03e4*/ 	.word	0x000028b0
        /*03e8*/ 	.word	0x00000000
        /*03ec*/ 	.word	0x00000000
        /*03f0*/ 	.short	0x0101
        /*03f2*/ 	.byte	0xff
	.zero		1


	//   ....[46]....
        /*03f4*/ 	.word	0x00002e60
        /*03f8*/ 	.word	0x000000ff
        /*03fc*/ 	.word	0x00000000
        /*0400*/ 	.short	0x010a
        /*0402*/ 	.byte	0x04
	.zero		1


	//   ....[47]....
        /*0404*/ 	.word	0x00002ef0
        /*0408*/ 	.word	0x000000ff
        /*040c*/ 	.word	0x00000000
        /*0410*/ 	.short	0x010a
        /*0412*/ 	.byte	0x05
	.zero		1


	//   ....[48]....
        /*0414*/ 	.word	0x00002f80
        /*0418*/ 	.word	0x000000ff
        /*041c*/ 	.word	0x00000000
        /*0420*/ 	.short	0x010a
        /*0422*/ 	.byte	0x05
	.zero		1


	//   ....[49]....
        /*0424*/ 	.word	0x00003020
        /*0428*/ 	.word	0x00000000
        /*042c*/ 	.word	0x00000000
        /*0430*/ 	.short	0x010a
        /*0432*/ 	.byte	0xff
	.zero		1


	//   ....[50]....
        /*0434*/ 	.word	0x00003140
        /*0438*/ 	.word	0x00000002
        /*043c*/ 	.word	0x000000f0
        /*0440*/ 	.short	0x010a
        /*0442*/ 	.byte	0xff
	.zero		1


	//   ....[51]....
        /*0444*/ 	.word	0x000031a0
        /*0448*/ 	.word	0x00000004
        /*044c*/ 	.word	0x00000000
        /*0450*/ 	.short	0x0101
        /*0452*/ 	.byte	0xff
	.zero		1


	//   ....[52]....
        /*0454*/ 	.word	0x000031c0
        /*0458*/ 	.word	0x000000ff
        /*045c*/ 	.word	0x000000a0
        /*0460*/ 	.short	0x010a
        /*0462*/ 	.byte	0x04
	.zero		1


	//   ....[53]....
        /*0464*/ 	.word	0x000032e0
        /*0468*/ 	.word	0x00000002
        /*046c*/ 	.word	0x00000090
        /*0470*/ 	.short	0x010a
        /*0472*/ 	.byte	0xff
	.zero		1


	//   ....[54]....
        /*0474*/ 	.word	0x000033f0
        /*0478*/ 	.word	0x00000002
        /*047c*/ 	.word	0x00000000
        /*0480*/ 	.short	0x0101
        /*0482*/ 	.byte	0xff
	.zero		1


	//   ....[55]....
        /*0484*/ 	.word	0x00003480
        /*0488*/ 	.word	0x000000ff
        /*048c*/ 	.word	0x000000a0
        /*0490*/ 	.short	0x0106
        /*0492*/ 	.byte	0x04
	.zero		1


	//   ....[56]....
        /*0494*/ 	.word	0x000034a0
        /*0498*/ 	.word	0x000000ff
        /*049c*/ 	.word	0x000000a0
        /*04a0*/ 	.short	0x010a
        /*04a2*/ 	.byte	0x04
	.zero		1


	//   ....[57]....
        /*04a4*/ 	.word	0x00003530
        /*04a8*/ 	.word	0x000000ff
        /*04ac*/ 	.word	0x000000a0
        /*04b0*/ 	.short	0x0106
        /*04b2*/ 	.byte	0x07
	.zero		1


	//   ....[58]....
        /*04b4*/ 	.word	0x00003570
        /*04b8*/ 	.word	0x00000000
        /*04bc*/ 	.word	0x000000a0
        /*04c0*/ 	.short	0x010a
        /*04c2*/ 	.byte	0xff
	.zero		1


	//   ....[59]....
        /*04c4*/ 	.word	0x000037b0
        /*04c8*/ 	.word	0x000000ff
        /*04cc*/ 	.word	0x00000008
        /*04d0*/ 	.short	0x010a
        /*04d2*/ 	.byte	0x05
	.zero		1


	//   ....[60]....
        /*04d4*/ 	.word	0x000037d0
        /*04d8*/ 	.word	0x000000ff
        /*04dc*/ 	.word	0x00000008
        /*04e0*/ 	.short	0x010a
        /*04e2*/ 	.byte	0x05
	.zero		1


	//   ....[61]....
        /*04e4*/ 	.word	0x00003960
        /*04e8*/ 	.word	0x000000ff
        /*04ec*/ 	.word	0x00000008
        /*04f0*/ 	.short	0x010a
        /*04f2*/ 	.byte	0x05
	.zero		1


	//   ....[62]....
        /*04f4*/ 	.word	0x00003980
        /*04f8*/ 	.word	0x000000ff
        /*04fc*/ 	.word	0x00000008
        /*0500*/ 	.short	0x010a
        /*0502*/ 	.byte	0x05
	.zero		1


	//   ....[63]....
        /*0504*/ 	.word	0x00003a40
        /*0508*/ 	.word	0x000000ff
        /*050c*/ 	.word	0x00000000
        /*0510*/ 	.short	0x0101
        /*0512*/ 	.byte	0x04
	.zero		1


	//   ....[64]....
        /*0514*/ 	.word	0x00003e00
        /*0518*/ 	.word	0x00000000
        /*051c*/ 	.word	0x00000090
        /*0520*/ 	.short	0x010a
        /*0522*/ 	.byte	0xff
	.zero		1


	//   ....[65]....
        /*0524*/ 	.word	0x00003ec0
        /*0528*/ 	.word	0x00000000
        /*052c*/ 	.word	0x00000000
        /*0530*/ 	.short	0x0101
        /*0532*/ 	.byte	0xff
	.zero		1


	//   ....[66]....
        /*0534*/ 	.word	0x00003f80
        /*0538*/ 	.word	0x000000ff
        /*053c*/ 	.word	0x00000000
        /*0540*/ 	.short	0x010a
        /*0542*/ 	.byte	0x04
	.zero		1


	//   ....[67]....
        /*0544*/ 	.word	0x00003f90
        /*0548*/ 	.word	0x000000ff
        /*054c*/ 	.word	0x000000d0
        /*0550*/ 	.short	0x010a
        /*0552*/ 	.byte	0x2e
	.zero		1


	//   ....[68]....
        /*0554*/ 	.word	0x00004040
        /*0558*/ 	.word	0x000000ff
        /*055c*/ 	.word	0x00000000
        /*0560*/ 	.short	0x010a
        /*0562*/ 	.byte	0x07
	.zero		1


	//   ....[69]....
        /*0564*/ 	.word	0x00004170
        /*0568*/ 	.word	0x000000ff
        /*056c*/ 	.word	0x00000000
        /*0570*/ 	.short	0x010a
        /*0572*/ 	.byte	0x04
	.zero		1


	//   ....[70]....
        /*0574*/ 	.word	0x000045b0
        /*0578*/ 	.word	0x000000ff
        /*057c*/ 	.word	0x00000000
        /*0580*/ 	.short	0x010a
        /*0582*/ 	.byte	0x04
	.zero		1


	//   ....[71]....
        /*0584*/ 	.word	0x00004640
        /*0588*/ 	.word	0x000000ff
        /*058c*/ 	.word	0x00000000
        /*0590*/ 	.short	0x010a
        /*0592*/ 	.byte	0x05
	.zero		1


	//   ....[72]....
        /*0594*/ 	.word	0x000046d0
        /*0598*/ 	.word	0x000000ff
        /*059c*/ 	.word	0x00000000
        /*05a0*/ 	.short	0x010a
        /*05a2*/ 	.byte	0x05
	.zero		1


	//   ....[73]....
        /*05a4*/ 	.word	0x00004770
        /*05a8*/ 	.word	0x00000000
        /*05ac*/ 	.word	0x00000000
        /*05b0*/ 	.short	0x010a
        /*05b2*/ 	.byte	0xff
	.zero		1


	//   ....[74]....
        /*05b4*/ 	.word	0x000047b0
        /*05b8*/ 	.word	0x00000000
        /*05bc*/ 	.word	0x00000000
        /*05c0*/ 	.short	0x010a
        /*05c2*/ 	.byte	0xff
	.zero		1


	//   ....[75]....
        /*05c4*/ 	.word	0x00004820
        /*05c8*/ 	.word	0x000000ff
        /*05cc*/ 	.word	0x00000000
        /*05d0*/ 	.short	0x0101
        /*05d2*/ 	.byte	0x04
	.zero		1


	//   ....[76]....
        /*05d4*/ 	.word	0x00004860
        /*05d8*/ 	.word	0x000000ff
        /*05dc*/ 	.word	0x00000110
        /*05e0*/ 	.short	0x010a
        /*05e2*/ 	.byte	0x29
	.zero		1


	//   ....[77]....
        /*05e4*/ 	.word	0x000048b0
        /*05e8*/ 	.word	0x000000ff
        /*05ec*/ 	.word	0x00000000
        /*05f0*/ 	.short	0x0101
        /*05f2*/ 	.byte	0x04
	.zero		1


	//   ....[78]....
        /*05f4*/ 	.word	0x00004d50
        /*05f8*/ 	.word	0x0000000c
        /*05fc*/ 	.word	0x00000090
        /*0600*/ 	.short	0x010a
        /*0602*/ 	.byte	0xff
	.zero		1


	//   ....[79]....
        /*0604*/ 	.word	0x00004ec0
        /*0608*/ 	.word	0x00000000
        /*060c*/ 	.word	0x00000000
        /*0610*/ 	.short	0x0101
        /*0612*/ 	.byte	0xff
	.zero		1


	//   ....[80]....
        /*0614*/ 	.word	0x00005350
        /*0618*/ 	.word	0x000000ff
        /*061c*/ 	.word	0x00000088
        /*0620*/ 	.short	0x010a
        /*0622*/ 	.byte	0x15
	.zero		1


	//   ....[81]....
        /*0624*/ 	.word	0x000054d0
        /*0628*/ 	.word	0x000000ff
        /*062c*/ 	.word	0x00000060
        /*0630*/ 	.short	0x010a
        /*0632*/ 	.byte	0x15
	.zero		1


	//   ....[82]....
        /*0634*/ 	.word	0x00005650
        /*0638*/ 	.word	0x000000ff
        /*063c*/ 	.word	0x00000040
        /*0640*/ 	.short	0x010b
        /*0642*/ 	.byte	0x15
	.zero		1


	//   ....[83]....
        /*0644*/ 	.word	0x00005660
        /*0648*/ 	.word	0x000000ff
        /*064c*/ 	.word	0x00000000
        /*0650*/ 	.short	0x0101
        /*0652*/ 	.byte	0x06
	.zero		1


	//   ....[84]....
        /*0654*/ 	.word	0x00005670
        /*0658*/ 	.word	0x000000ff
        /*065c*/ 	.word	0x00000068
        /*0660*/ 	.short	0x010a
        /*0662*/ 	.byte	0x15
	.zero		1


	//   ....[85]....
        /*0664*/ 	.word	0x000057d0
        /*0668*/ 	.word	0x000000ff
        /*066c*/ 	.word	0x00000048
        /*0670*/ 	.short	0x010b
        /*0672*/ 	.byte	0x15
	.zero		1


	//   ....[86]....
        /*0674*/ 	.word	0x000057e0
        /*0678*/ 	.word	0x000000ff
        /*067c*/ 	.word	0x00000000
        /*0680*/ 	.short	0x0101
        /*0682*/ 	.byte	0x06
	.zero		1


	//   ....[87]....
        /*0684*/ 	.word	0x000057f0
        /*0688*/ 	.word	0x000000ff
        /*068c*/ 	.word	0x00000070
        /*0690*/ 	.short	0x010a
        /*0692*/ 	.byte	0x15
	.zero		1


	//   ....[88]....
        /*0694*/ 	.word	0x00005940
        /*0698*/ 	.word	0x000000ff
        /*069c*/ 	.word	0x00000050
        /*06a0*/ 	.short	0x010b
        /*06a2*/ 	.byte	0x15
	.zero		1


	//   ....[89]....
        /*06a4*/ 	.word	0x00005950
        /*06a8*/ 	.word	0x000000ff
        /*06ac*/ 	.word	0x00000000
        /*06b0*/ 	.short	0x0101
        /*06b2*/ 	.byte	0x06
	.zero		1


	//   ....[90]....
        /*06b4*/ 	.word	0x00005960
        /*06b8*/ 	.word	0x000000ff
        /*06bc*/ 	.word	0x00000078
        /*06c0*/ 	.short	0x010a
        /*06c2*/ 	.byte	0x15
	.zero		1


	//   ....[91]....
        /*06c4*/ 	.word	0x00005b50
        /*06c8*/ 	.word	0x000000ff
        /*06cc*/ 	.word	0x00000058
        /*06d0*/ 	.short	0x010b
        /*06d2*/ 	.byte	0x15
	.zero		1


	//   ....[92]....
        /*06d4*/ 	.word	0x00005b60
        /*06d8*/ 	.word	0x000000ff
        /*06dc*/ 	.word	0x00000000
        /*06e0*/ 	.short	0x0101
        /*06e2*/ 	.byte	0x25
	.zero		1


	//   ....[93]....
        /*06e4*/ 	.word	0x00005b90
        /*06e8*/ 	.word	0x000000ff
        /*06ec*/ 	.word	0x00000060
        /*06f0*/ 	.short	0x010a
        /*06f2*/ 	.byte	0x15
	.zero		1


	//   ....[94]....
        /*06f4*/ 	.word	0x00005bb0
        /*06f8*/ 	.word	0x000000ff
        /*06fc*/ 	.word	0x00000068
        /*0700*/ 	.short	0x010a
        /*0702*/ 	.byte	0x15
	.zero		1


	//   ....[95]....
        /*0704*/ 	.word	0x00005bd0
        /*0708*/ 	.word	0x000000ff
        /*070c*/ 	.word	0x00000070
        /*0710*/ 	.short	0x010a
        /*0712*/ 	.byte	0x15
	.zero		1


	//   ....[96]....
        /*0714*/ 	.word	0x00005c10
        /*0718*/ 	.word	0x00000000
        /*071c*/ 	.word	0x00000078
        /*0720*/ 	.short	0x010a
        /*0722*/ 	.byte	0xff
	.zero		1


	//   ....[97]....
        /*0724*/ 	.word	0x00005f20
        /*0728*/ 	.word	0x00000003
        /*072c*/ 	.word	0x00000090
        /*0730*/ 	.short	0x010a
        /*0732*/ 	.byte	0xff
	.zero		1


	//   ....[98]....
        /*0734*/ 	.word	0x000060a0
        /*0738*/ 	.word	0x00000000
        /*073c*/ 	.word	0x00000000
        /*0740*/ 	.short	0x0101
        /*0742*/ 	.byte	0xff
	.zero		1


	//   ....[99]....
        /*0744*/ 	.word	0x00006bc0
        /*0748*/ 	.word	0x000000ff
        /*074c*/ 	.word	0x00000040
        /*0750*/ 	.short	0x010a
        /*0752*/ 	.byte	0x2c
	.zero		1


	//   ....[100]....
        /*0754*/ 	.word	0x00006be0
        /*0758*/ 	.word	0x00000064
        /*075c*/ 	.word	0x000000b0
        /*0760*/ 	.short	0x010a
        /*0762*/ 	.byte	0xff
	.zero		1


	//   ....[101]....
        /*0764*/ 	.word	0x00006cd0
        /*0768*/ 	.word	0x000000ff
        /*076c*/ 	.word	0x00000040
        /*0770*/ 	.short	0x010a
        /*0772*/ 	.byte	0x2c
	.zero		1


	//   ....[102]....
        /*0774*/ 	.word	0x00006dc0
        /*0778*/ 	.word	0x00000064
        /*077c*/ 	.word	0x000000b0
        /*0780*/ 	.short	0x010a
        /*0782*/ 	.byte	0xff
	.zero		1


	//   ....[103]....
        /*0784*/ 	.word	0x00007890
        /*0788*/ 	.word	0x00000000
        /*078c*/ 	.word	0x00000000
        /*0790*/ 	.short	0x0101
        /*0792*/ 	.byte	0xff
	.zero		1


	//   ....[104]....
        /*0794*/ 	.word	0x000078a0
        /*0798*/ 	.word	0x00000003
        /*079c*/ 	.word	0x00000040
        /*07a0*/ 	.short	0x010a
        /*07a2*/ 	.byte	0xff
	.zero		1


	//   ....[105]....
        /*07a4*/ 	.word	0x00007980
        /*07a8*/ 	.word	0x00000003
        /*07ac*/ 	.word	0x00000040
        /*07b0*/ 	.short	0x010a
        /*07b2*/ 	.byte	0xff
	.zero		1


	//   ....[106]....
        /*07b4*/ 	.word	0x000084f0
        /*07b8*/ 	.word	0x0000003d
        /*07bc*/ 	.word	0x00000000
        /*07c0*/ 	.short	0x0101
        /*07c2*/ 	.byte	0xff
	.zero		1


	//   ....[107]....
        /*07c4*/ 	.word	0x00008510
        /*07c8*/ 	.word	0x0000003e
        /*07cc*/ 	.word	0x00000040
        /*07d0*/ 	.short	0x010a
        /*07d2*/ 	.byte	0xff
	.zero		1


	//   ....[108]....
        /*07d4*/ 	.word	0x000085e0
        /*07d8*/ 	.word	0x0000003e
        /*07dc*/ 	.word	0x00000040
        /*07e0*/ 	.short	0x010a
        /*07e2*/ 	.byte	0xff
	.zero		1


	//   ....[109]....
        /*07e4*/ 	.word	0x00009150
        /*07e8*/ 	.word	0x0000003d
        /*07ec*/ 	.word	0x00000000
        /*07f0*/ 	.short	0x0101
        /*07f2*/ 	.byte	0xff
	.zero		1


	//   ....[110]....
        /*07f4*/ 	.word	0x00009170
        /*07f8*/ 	.word	0x0000003e
        /*07fc*/ 	.word	0x00000040
        /*0800*/ 	.short	0x010a
        /*0802*/ 	.byte	0xff
	.zero		1


	//   ....[111]....
        /*0804*/ 	.word	0x00009240
        /*0808*/ 	.word	0x0000003e
        /*080c*/ 	.word	0x00000040
        /*0810*/ 	.short	0x010a
        /*0812*/ 	.byte	0xff
	.zero		1


	//   ....[112]....
        /*0814*/ 	.word	0x00009630
        /*0818*/ 	.word	0x00000074
        /*081c*/ 	.word	0x00000000
        /*0820*/ 	.short	0x0101
        /*0822*/ 	.byte	0xff
	.zero		1


	//   ....[113]....
        /*0824*/ 	.word	0x00009e00
        /*0828*/ 	.word	0x00000002
        /*082c*/ 	.word	0x00000000
        /*0830*/ 	.short	0x0101
        /*0832*/ 	.byte	0xff
	.zero		1


	//   ....[114]....
        /*0834*/ 	.word	0x0000a0a0
        /*0838*/ 	.word	0x000000ff
        /*083c*/ 	.word	0x00000000
        /*0840*/ 	.short	0x0101
        /*0842*/ 	.byte	0x06
	.zero		1


	//   ....[115]....
        /*0844*/ 	.word	0x0000a0c0
        /*0848*/ 	.word	0x00000003
        /*084c*/ 	.word	0x00000100
        /*0850*/ 	.short	0x010a
        /*0852*/ 	.byte	0xff
	.zero		1


	//   ....[116]....
        /*0854*/ 	.word	0x0000a120
        /*0858*/ 	.word	0x00000000
        /*085c*/ 	.word	0x00000020
        /*0860*/ 	.short	0x010a
        /*0862*/ 	.byte	0xff
	.zero		1


	//   ....[117]....
        /*0864*/ 	.word	0x0000a180
        /*0868*/ 	.word	0x00000000
        /*086c*/ 	.word	0x00000020
        /*0870*/ 	.short	0x010a
        /*0872*/ 	.byte	0xff
	.zero		1


	//   ....[118]....
        /*0874*/ 	.word	0x0000a1d0
        /*0878*/ 	.word	0x00000003
        /*087c*/ 	.word	0x00000090
        /*0880*/ 	.short	0x010a
        /*0882*/ 	.byte	0xff
	.zero		1


	//   ....[119]....
        /*0884*/ 	.word	0x0000a230
        /*0888*/ 	.word	0x00000000
        /*088c*/ 	.word	0x00000000
        /*0890*/ 	.short	0x010a
        /*0892*/ 	.byte	0xff
	.zero		1


	//   ....[120]....
        /*0894*/ 	.word	0x0000a290
        /*0898*/ 	.word	0x00000000
        /*089c*/ 	.word	0x00000000
        /*08a0*/ 	.short	0x010a
        /*08a2*/ 	.byte	0xff
	.zero		1


	//   ....[121]....
        /*08a4*/ 	.word	0x0000a2f0
        /*08a8*/ 	.word	0x00000000
        /*08ac*/ 	.word	0x00000000
        /*08b0*/ 	.short	0x010a
        /*08b2*/ 	.byte	0xff
	.zero		1


	//   ....[122]....
        /*08b4*/ 	.word	0x0000a340
        /*08b8*/ 	.word	0x00000002
        /*08bc*/ 	.word	0x000000f0
        /*08c0*/ 	.short	0x010a
        /*08c2*/ 	.byte	0xff
	.zero		1


	//   ....[123]....
        /*08c4*/ 	.word	0x0000a3a0
        /*08c8*/ 	.word	0x00000002
        /*08cc*/ 	.word	0x000000a0
        /*08d0*/ 	.short	0x010a
        /*08d2*/ 	.byte	0xff
	.zero		1


	//   ....[124]....
        /*08d4*/ 	.word	0x0000a3f0
        /*08d8*/ 	.word	0x00000002
        /*08dc*/ 	.word	0x00000090
        /*08e0*/ 	.short	0x010a
        /*08e2*/ 	.byte	0xff
	.zero		1


	//   ....[125]....
        /*08e4*/ 	.word	0x0000a450
        /*08e8*/ 	.word	0x00000000
        /*08ec*/ 	.word	0x000000a0
        /*08f0*/ 	.short	0x010a
        /*08f2*/ 	.byte	0xff
	.zero		1


	//   ....[126]....
        /*08f4*/ 	.word	0x0000a4b0
        /*08f8*/ 	.word	0x00000000
        /*08fc*/ 	.word	0x00000008
        /*0900*/ 	.short	0x010a
        /*0902*/ 	.byte	0xff
	.zero		1


	//   ....[127]....
        /*0904*/ 	.word	0x0000a5a0
        /*0908*/ 	.word	0x00000000
        /*090c*/ 	.word	0x00000008
        /*0910*/ 	.short	0x010a
        /*0912*/ 	.byte	0xff
	.zero		1


	//   ....[128]....
        /*0914*/ 	.word	0x0000a5f0
        /*0918*/ 	.word	0x00000000
        /*091c*/ 	.word	0x00000090
        /*0920*/ 	.short	0x010a
        /*0922*/ 	.byte	0xff
	.zero		1


	//   ....[129]....
        /*0924*/ 	.word	0x0000a650
        /*0928*/ 	.word	0x00000000
        /*092c*/ 	.word	0x000000d0
        /*0930*/ 	.short	0x010a
        /*0932*/ 	.byte	0xff
	.zero		1


	//   ....[130]....
        /*0934*/ 	.word	0x0000a6b0
        /*0938*/ 	.word	0x00000000
        /*093c*/ 	.word	0x00000000
        /*0940*/ 	.short	0x010a
        /*0942*/ 	.byte	0xff
	.zero		1


	//   ....[131]....
        /*0944*/ 	.word	0x0000a710
        /*0948*/ 	.word	0x00000000
        /*094c*/ 	.word	0x00000000
        /*0950*/ 	.short	0x010a
        /*0952*/ 	.byte	0xff
	.zero		1


	//   ....[132]....
        /*0954*/ 	.word	0x0000a770
        /*0958*/ 	.word	0x00000000
        /*095c*/ 	.word	0x00000000
        /*0960*/ 	.short	0x010a
        /*0962*/ 	.byte	0xff
	.zero		1


	//   ....[133]....
        /*0964*/ 	.word	0x0000a7d0
        /*0968*/ 	.word	0x00000000
        /*096c*/ 	.word	0x00000000
        /*0970*/ 	.short	0x010a
        /*0972*/ 	.byte	0xff
	.zero		1


	//   ....[134]....
        /*0974*/ 	.word	0x0000a830
        /*0978*/ 	.word	0x00000000
        /*097c*/ 	.word	0x00000110
        /*0980*/ 	.short	0x010a
        /*0982*/ 	.byte	0xff
	.zero		1


	//   ....[135]....
        /*0984*/ 	.word	0x0000a880
        /*0988*/ 	.word	0x0000000c
        /*098c*/ 	.word	0x00000090
        /*0990*/ 	.short	0x010a
        /*0992*/ 	.byte	0xff
	.zero		1


	//   ....[136]....
        /*0994*/ 	.word	0x0000a8e0
        /*0998*/ 	.word	0x00000000
        /*099c*/ 	.word	0x00000088
        /*09a0*/ 	.short	0x010a
        /*09a2*/ 	.byte	0xff
	.zero		1


	//   ....[137]....
        /*09a4*/ 	.word	0x0000a940
        /*09a8*/ 	.word	0x00000000
        /*09ac*/ 	.word	0x00000060
        /*09b0*/ 	.short	0x010a
        /*09b2*/ 	.byte	0xff
	.zero		1


	//   ....[138]....
        /*09b4*/ 	.word	0x0000a9a0
        /*09b8*/ 	.word	0x00000000
        /*09bc*/ 	.word	0x00000068
        /*09c0*/ 	.short	0x010a
        /*09c2*/ 	.byte	0xff
	.zero		1


	//   ....[139]....
        /*09c4*/ 	.word	0x0000aa00
        /*09c8*/ 	.word	0x00000000
        /*09cc*/ 	.word	0x00000070
        /*09d0*/ 	.short	0x010a
        /*09d2*/ 	.byte	0xff
	.zero		1


	//   ....[140]....
        /*09d4*/ 	.word	0x0000aa60
        /*09d8*/ 	.word	0x00000000
        /*09dc*/ 	.word	0x00000078
        /*09e0*/ 	.short	0x010a
        /*09e2*/ 	.byte	0xff
	.zero		1


	//   ....[141]....
        /*09e4*/ 	.word	0x0000aac0
        /*09e8*/ 	.word	0x00000000
        /*09ec*/ 	.word	0x00000060
        /*09f0*/ 	.short	0x010a
        /*09f2*/ 	.byte	0xff
	.zero		1


	//   ....[142]....
        /*09f4*/ 	.word	0x0000ab20
        /*09f8*/ 	.word	0x00000000
        /*09fc*/ 	.word	0x00000068
        /*0a00*/ 	.short	0x010a
        /*0a02*/ 	.byte	0xff
	.zero		1


	//   ....[143]....
        /*0a04*/ 	.word	0x0000ab80
        /*0a08*/ 	.word	0x00000000
        /*0a0c*/ 	.word	0x00000070
        /*0a10*/ 	.short	0x010a
        /*0a12*/ 	.byte	0xff
	.zero		1


	//   ....[144]....
        /*0a14*/ 	.word	0x0000abd0
        /*0a18*/ 	.word	0x00000003
        /*0a1c*/ 	.word	0x00000090
        /*0a20*/ 	.short	0x010a
        /*0a22*/ 	.byte	0xff
	.zero		1


	//   ....[145]....
        /*0a24*/ 	.word	0x0000ac30
        /*0a28*/ 	.word	0x00000000
        /*0a2c*/ 	.word	0x00000040
        /*0a30*/ 	.short	0x010a
        /*0a32*/ 	.byte	0xff
	.zero		1


	//   ....[146]....
        /*0a34*/ 	.word	0x0000ac80
        /*0a38*/ 	.word	0x00000064
        /*0a3c*/ 	.word	0x000000b0
        /*0a40*/ 	.short	0x010a
        /*0a42*/ 	.byte	0xff
	.zero		1


	//   ....[147]....
        /*0a44*/ 	.word	0x0000acd0
        /*0a48*/ 	.word	0x00000003
        /*0a4c*/ 	.word	0x00000040
        /*0a50*/ 	.short	0x010a
        /*0a52*/ 	.byte	0xff
	.zero		1


	//   ....[148]....
        /*0a54*/ 	.word	0x0000ad20
        /*0a58*/ 	.word	0x0000003e
        /*0a5c*/ 	.word	0x00000040
        /*0a60*/ 	.short	0x010a
        /*0a62*/ 	.byte	0xff
	.zero		1


	//   ....[149]....
        /*0a64*/ 	.word	0x0000ad70
        /*0a68*/ 	.word	0x0000003e
        /*0a6c*/ 	.word	0x00000040
        /*0a70*/ 	.short	0x010a
        /*0a72*/ 	.byte	0xff
	.zero		1


	//----- nvinfo : EIATTR_NUM_MBARRIERS
	.align		4
.L_47:
        /*0a74*/ 	.byte	0x03, 0x38
        /*0a76*/ 	.short	0x0023


	//----- nvinfo : EIATTR_EXIT_INSTR_OFFSETS
	.align		4
        /*0a78*/ 	.byte	0x04, 0x1c
        /*0a7a*/ 	.short	(.L_49 - .L_48)


	//   ....[0]....
.L_48:
        /*0a7c*/ 	.word	0x00003050


	//   ....[1]....
        /*0a80*/ 	.word	0x00003540


	//   ....[2]....
        /*0a84*/ 	.word	0x000035a0


	//   ....[3]....
        /*0a88*/ 	.word	0x00004ae0


	//   ....[4]....
        /*0a8c*/ 	.word	0x00005c40


	//   ....[5]....
        /*0a90*/ 	.word	0x00005c80


	//   ....[6]....
        /*0a94*/ 	.word	0x00009fa0


	//   ....[7]....
        /*0a98*/ 	.word	0x0000a010


	//   ....[8]....
        /*0a9c*/ 	.word	0x0000a040


	//   ....[9]....
        /*0aa0*/ 	.word	0x0000a0b0


	//----- nvinfo : EIATTR_MAX_THREADS
	.align		4
.L_49:
        /*0aa4*/ 	.byte	0x04, 0x05
        /*0aa6*/ 	.short	(.L_51 - .L_50)
.L_50:
        /*0aa8*/ 	.word	0x00000100
        /*0aac*/ 	.word	0x00000001
        /*0ab0*/ 	.word	0x00000001


	//----- nvinfo : EIATTR_CRS_STACK_SIZE
	.align		4
.L_51:
        /*0ab4*/ 	.byte	0x04, 0x1e
        /*0ab6*/ 	.short	(.L_53 - .L_52)
.L_52:
        /*0ab8*/ 	.word	0x00000000


	//----- nvinfo : EIATTR_CBANK_PARAM_SIZE
	.align		4
.L_53:
        /*0abc*/ 	.byte	0x03, 0x19
        /*0abe*/ 	.short	0x0800


	//----- nvinfo : EIATTR_PARAM_CBANK
	.align		4
        /*0ac0*/ 	.byte	0x04, 0x0a
        /*0ac2*/ 	.short	(.L_55 - .L_54)
	.align		4
.L_54:
        /*0ac4*/ 	.word	index@(.nv.constant0._ZN7cutlass13device_kernelINS_4gemm6kernel13GemmUniversalIN4cute5tupleIJiiiiEEENS1_10collective13CollectiveMmaINS1_35MainloopSm100TmaUmmaWarpSpecializedILi4ELi2ELi4ENS5_IJNS4_1CILi4EEESB_NSA_ILi1EEEEEEEENS5_IJNSA_ILi256EEENSA_ILi128EEESG_EEENS_10bfloat16_tENS5_IJlSC_lEEESI_SJ_NS4_8TiledMMAINS4_8MMA_AtomIJNS4_26SM100_MMA_F16BF16_2x1SM_SSISI_SI_fLi256ELi128ELNS4_4UMMA5MajorE0ELSO_0ELNSN_7ScaleInE0ELSP_0EEEEEENS4_6LayoutINS5_IJSC_SC_SC_EEENS5_IJNSA_ILi0EEESU_SU_EEEEENS5_IJNS4_10UnderscoreESX_SX_EEEEENS4_28SM100_TMA_2SM_LOAD_MULTICASTENS4_14ComposedLayoutINS4_7SwizzleILi3ELi4ELi3EEENS4_18smem_ptr_flag_bitsILi16EEENSS_INS5_IJNSA_ILi8EEENSA_ILi64EEEEEENS5_IJS17_SC_EEEEEEEvNS4_8identityES10_S1B_vS1C_EENS_8epilogue10collective18CollectiveEpilogueINS1E_23Sm100TmaWarpSpecializedILi4ELi2ELi32ELb1ELb0EEEJNS5_IJSG_SG_SG_EEENS5_IJNSS_ISG_SC_EENSS_INSA_ILi32EEESC_EEEEESI_SJ_SI_SJ_NS1E_6fusion15FusionCallbacksIS1I_NS1O_17LinearCombinationISI_fSI_fLNS_15FloatRoundStyleE2EEES1J_S1N_JEEENS4_5SM1004TMEM4LOAD26SM100_TMEM_LOAD_32dp32b32xENS4_13SM90_TMA_LOADENS11_INS12_ILi2ELi4ELi3EEES15_NSS_INS5_IJS16_S1L_EEENS5_IJS1L_SC_EEEEEEENS4_39AutoVectorizingCopyWithAssumedAlignmentILi128EEENS4_14SM90_TMA_STOREES23_S25_S25_EEEvvEEEEvNT_6ParamsE)
        /*0ac8*/ 	.short	0x0380
        /*0aca*/ 	.short	0x0800


	//----- nvinfo : EIATTR_SW_WAR
	.align		4
.L_55:
        /*0acc*/ 	.byte	0x04, 0x36
        /*0ace*/ 	.short	(.L_57 - .L_56)
.L_56:
        /*0ad0*/ 	.word	0x00000008
.L_57:


//--------------------- .nv.callgraph             --------------------------
	.section	.nv.callgraph,"",@"SHT_CUDA_CALLGRAPH"
	.align	4
	.sectionentsize	8
	.align		4
        /*0000*/ 	.word	0x00000000
	.align		4
        /*0004*/ 	.word	0xffffffff
	.align		4
        /*0008*/ 	.word	index@(_ZN7cutlass13device_kernelINS_4gemm6kernel13GemmUniversalIN4cute5tupleIJiiiiEEENS1_10collective13CollectiveMmaINS1_35MainloopSm100TmaUmmaWarpSpecializedILi4ELi2ELi4ENS5_IJNS4_1CILi4EEESB_NSA_ILi1EEEEEEEENS5_IJNSA_ILi256EEENSA_ILi128EEESG_EEENS_10bfloat16_tENS5_IJlSC_lEEESI_SJ_NS4_8TiledMMAINS4_8MMA_AtomIJNS4_26SM100_MMA_F16BF16_2x1SM_SSISI_SI_fLi256ELi128ELNS4_4UMMA5MajorE0ELSO_0ELNSN_7ScaleInE0ELSP_0EEEEEENS4_6LayoutINS5_IJSC_SC_SC_EEENS5_IJNSA_ILi0EEESU_SU_EEEEENS5_IJNS4_10UnderscoreESX_SX_EEEEENS4_28SM100_TMA_2SM_LOAD_MULTICASTENS4_14ComposedLayoutINS4_7SwizzleILi3ELi4ELi3EEENS4_18smem_ptr_flag_bitsILi16EEENSS_INS5_IJNSA_ILi8EEENSA_ILi64EEEEEENS5_IJS17_SC_EEEEEEEvNS4_8identityES10_S1B_vS1C_EENS_8epilogue10collective18CollectiveEpilogueINS1E_23Sm100TmaWarpSpecializedILi4ELi2ELi32ELb1ELb0EEEJNS5_IJSG_SG_SG_EEENS5_IJNSS_ISG_SC_EENSS_INSA_ILi32EEESC_EEEEESI_SJ_SI_SJ_NS1E_6fusion15FusionCallbacksIS1I_NS1O_17LinearCombinationISI_fSI_fLNS_15FloatRoundStyleE2EEES1J_S1N_JEEENS4_5SM1004TMEM4LOAD26SM100_TMEM_LOAD_32dp32b32xENS4_13SM90_TMA_LOADENS11_INS12_ILi2ELi4ELi3EEES15_NSS_INS5_IJS16_S1L_EEENS5_IJS1L_SC_EEEEEEENS4_39AutoVectorizingCopyWithAssumedAlignmentILi128EEENS4_14SM90_TMA_STOREES23_S25_S25_EEEvvEEEEvNT_6ParamsE)
	.align		4
        /*000c*/ 	.word	index@(__assertfail)
	.align		4
        /*0010*/ 	.word	0x00000000
	.align		4
        /*0014*/ 	.word	0xfffffffe
	.align		4
        /*0018*/ 	.word	0x00000000
	.align		4
        /*001c*/ 	.word	0xfffffffd
	.align		4
        /*0020*/ 	.word	0x00000000
	.align		4
        /*0024*/ 	.word	0xfffffffc


//--------------------- .nv.constant4             --------------------------
	.section	.nv.constant4,"a",@progbits
	.align	8
	.align		8
.nv.constant4:
        /*0000*/ 	.dword	__assertfail
	.align		8
        /*0008*/ 	.dword	__unnamed_1
	.align		8
        /*0010*/ 	.dword	__unnamed_2
	.align		8
        /*0018*/ 	.dword	_ZN40_INTERNAL_1eb0135e_4_k_cu_5934a3f2_206174cuda3std3__45__cpo5beginE
	.align		8
        /*0020*/ 	.dword	_ZN40_INTERNAL_1eb0135e_4_k_cu_5934a3f2_206174cuda3std3__45__cpo3endE
	.align		8
        /*0028*/ 	.dword	_ZN40_INTERNAL_1eb0135e_4_k_cu_5934a3f2_206174cuda3std3__45__cpo6cbeginE
	.align		8
        /*0030*/ 	.dword	_ZN40_INTERNAL_1eb0135e_4_k_cu_5934a3f2_206174cuda3std3__45__cpo4cendE
	.align		8
        /*0038*/ 	.dword	_ZN40_INTERNAL_1eb0135e_4_k_cu_5934a3f2_206174cuda3std3__442_GLOBAL__N__1eb0135e_4_k_cu_5934a3f2_206176ignoreE
	.align		8
        /*0040*/ 	.dword	_ZN40_INTERNAL_1eb0135e_4_k_cu_5934a3f2_206174cuda3std3__419piecewise_constructE
	.align		8
        /*0048*/ 	.dword	_ZN40_INTERNAL_1eb0135e_4_k_cu_5934a3f2_206174cuda3std3__48in_placeE
	.align		8
        /*0050*/ 	.dword	_ZN40_INTERNAL_1eb0135e_4_k_cu_5934a3f2_206174cuda3std6ranges3__45__cpo4swapE
	.align		8
        /*0058*/ 	.dword	_ZN40_INTERNAL_1eb0135e_4_k_cu_5934a3f2_206174cuda3std6ranges3__45__cpo9iter_moveE
	.align		8
        /*0060*/ 	.dword	_ZN40_INTERNAL_1eb0135e_4_k_cu_5934a3f2_206174cute7productE
	.align		8
        /*0068*/ 	.dword	_ZN40_INTERNAL_1eb0135e_4_k_cu_5934a3f2_206174cute1_E
	.align		8
        /*0070*/ 	.dword	$str$25
	.align		8
        /*0078*/ 	.dword	$str$26
	.align		8
        /*0080*/ 	.dword	$str$27
	.align		8
        /*0088*/ 	.dword	$str$28


//--------------------- .text._ZN7cutlass13device_kernelINS_4gemm6kernel13GemmUniversalIN4cute5tupleIJiiiiEEENS1_10collective13CollectiveMmaINS1_35MainloopSm100TmaUmmaWarpSpecializedILi4ELi2ELi4ENS5_IJNS4_1CILi4EEESB_NSA_ILi1EEEEEEEENS5_IJNSA_ILi256EEENSA_ILi128EEESG_EEENS_10bfloat16_tENS5_IJlSC_lEEESI_SJ_NS4_8TiledMMAINS4_8MMA_AtomIJNS4_26SM100_MMA_F16BF16_2x1SM_SSISI_SI_fLi256ELi128ELNS4_4UMMA5MajorE0ELSO_0ELNSN_7ScaleInE0ELSP_0EEEEEENS4_6LayoutINS5_IJSC_SC_SC_EEENS5_IJNSA_ILi0EEESU_SU_EEEEENS5_IJNS4_10UnderscoreESX_SX_EEEEENS4_28SM100_TMA_2SM_LOAD_MULTICASTENS4_14ComposedLayoutINS4_7SwizzleILi3ELi4ELi3EEENS4_18smem_ptr_flag_bitsILi16EEENSS_INS5_IJNSA_ILi8EEENSA_ILi64EEEEEENS5_IJS17_SC_EEEEEEEvNS4_8identityES10_S1B_vS1C_EENS_8epilogue10collective18CollectiveEpilogueINS1E_23Sm100TmaWarpSpecializedILi4ELi2ELi32ELb1ELb0EEEJNS5_IJSG_SG_SG_EEENS5_IJNSS_ISG_SC_EENSS_INSA_ILi32EEESC_EEEEESI_SJ_SI_SJ_NS1E_6fusion15FusionCallbacksIS1I_NS1O_17LinearCombinationISI_fSI_fLNS_15FloatRoundStyleE2EEES1J_S1N_JEEENS4_5SM1004TMEM4LOAD26SM100_TMEM_LOAD_32dp32b32xENS4_13SM90_TMA_LOADENS11_INS12_ILi2ELi4ELi3EEES15_NSS_INS5_IJS16_S1L_EEENS5_IJS1L_SC_EEEEEEENS4_39AutoVectorizingCopyWithAssumedAlignmentILi128EEENS4_14SM90_TMA_STOREES23_S25_S25_EEEvvEEEEvNT_6ParamsE --------------------------
	.section	.text._ZN7cutlass13device_kernelINS_4gemm6kernel13GemmUniversalIN4cute5tupleIJiiiiEEENS1_10collective13CollectiveMmaINS1_35MainloopSm100TmaUmmaWarpSpecializedILi4ELi2ELi4ENS5_IJNS4_1CILi4EEESB_NSA_ILi1EEEEEEEENS5_IJNSA_ILi256EEENSA_ILi128EEESG_EEENS_10bfloat16_tENS5_IJlSC_lEEESI_SJ_NS4_8TiledMMAINS4_8MMA_AtomIJNS4_26SM100_MMA_F16BF16_2x1SM_SSISI_SI_fLi256ELi128ELNS4_4UMMA5MajorE0ELSO_0ELNSN_7ScaleInE0ELSP_0EEEEEENS4_6LayoutINS5_IJSC_SC_SC_EEENS5_IJNSA_ILi0EEESU_SU_EEEEENS5_IJNS4_10UnderscoreESX_SX_EEEEENS4_28SM100_TMA_2SM_LOAD_MULTICASTENS4_14ComposedLayoutINS4_7SwizzleILi3ELi4ELi3EEENS4_18smem_ptr_flag_bitsILi16EEENSS_INS5_IJNSA_ILi8EEENSA_ILi64EEEEEENS5_IJS17_SC_EEEEEEEvNS4_8identityES10_S1B_vS1C_EENS_8epilogue10collective18CollectiveEpilogueINS1E_23Sm100TmaWarpSpecializedILi4ELi2ELi32ELb1ELb0EEEJNS5_IJSG_SG_SG_EEENS5_IJNSS_ISG_SC_EENSS_INSA_ILi32EEESC_EEEEESI_SJ_SI_SJ_NS1E_6fusion15FusionCallbacksIS1I_NS1O_17LinearCombinationISI_fSI_fLNS_15FloatRoundStyleE2EEES1J_S1N_JEEENS4_5SM1004TMEM4LOAD26SM100_TMEM_LOAD_32dp32b32xENS4_13SM90_TMA_LOADENS11_INS12_ILi2ELi4ELi3EEES15_NSS_INS5_IJS16_S1L_EEENS5_IJS1L_SC_EEEEEEENS4_39AutoVectorizingCopyWithAssumedAlignmentILi128EEENS4_14SM90_TMA_STOREES23_S25_S25_EEEvvEEEEvNT_6ParamsE,"ax",@progbits
	.align	128
.text._ZN7cutlass13device_kernelINS_4gemm6kernel13GemmUniversalIN4cute5tupleIJiiiiEEENS1_10collective13CollectiveMmaINS1_35MainloopSm100TmaUmmaWarpSpecializedILi4ELi2ELi4ENS5_IJNS4_1CILi4EEESB_NSA_ILi1EEEEEEEENS5_IJNSA_ILi256EEENSA_ILi128EEESG_EEENS_10bfloat16_tENS5_IJlSC_lEEESI_SJ_NS4_8TiledMMAINS4_8MMA_AtomIJNS4_26SM100_MMA_F16BF16_2x1SM_SSISI_SI_fLi256ELi128ELNS4_4UMMA5MajorE0ELSO_0ELNSN_7ScaleInE0ELSP_0EEEEEENS4_6LayoutINS5_IJSC_SC_SC_EEENS5_IJNSA_ILi0EEESU_SU_EEEEENS5_IJNS4_10UnderscoreESX_SX_EEEEENS4_28SM100_TMA_2SM_LOAD_MULTICASTENS4_14ComposedLayoutINS4_7SwizzleILi3ELi4ELi3EEENS4_18smem_ptr_flag_bitsILi16EEENSS_INS5_IJNSA_ILi8EEENSA_ILi64EEEEEENS5_IJS17_SC_EEEEEEEvNS4_8identityES10_S1B_vS1C_EENS_8epilogue10collective18CollectiveEpilogueINS1E_23Sm100TmaWarpSpecializedILi4ELi2ELi32ELb1ELb0EEEJNS5_IJSG_SG_SG_EEENS5_IJNSS_ISG_SC_EENSS_INSA_ILi32EEESC_EEEEESI_SJ_SI_SJ_NS1E_6fusion15FusionCallbacksIS1I_NS1O_17LinearCombinationISI_fSI_fLNS_15FloatRoundStyleE2EEES1J_S1N_JEEENS4_5SM1004TMEM4LOAD26SM100_TMEM_LOAD_32dp32b32xENS4_13SM90_TMA_LOADENS11_INS12_ILi2ELi4ELi3EEES15_NSS_INS5_IJS16_S1L_EEENS5_IJS1L_SC_EEEEEEENS4_39AutoVectorizingCopyWithAssumedAlignmentILi128EEENS4_14SM90_TMA_STOREES23_S25_S25_EEEvvEEEEvNT_6ParamsE:
        .type           _ZN7cutlass13device_kernelINS_4gemm6kernel13GemmUniversalIN4cute5tupleIJiiiiEEENS1_10collective13CollectiveMmaINS1_35MainloopSm100TmaUmmaWarpSpecializedILi4ELi2ELi4ENS5_IJNS4_1CILi4EEESB_NSA_ILi1EEEEEEEENS5_IJNSA_ILi256EEENSA_ILi128EEESG_EEENS_10bfloat16_tENS5_IJlSC_lEEESI_SJ_NS4_8TiledMMAINS4_8MMA_AtomIJNS4_26SM100_MMA_F16BF16_2x1SM_SSISI_SI_fLi256ELi128ELNS4_4UMMA5MajorE0ELSO_0ELNSN_7ScaleInE0ELSP_0EEEEEENS4_6LayoutINS5_IJSC_SC_SC_EEENS5_IJNSA_ILi0EEESU_SU_EEEEENS5_IJNS4_10UnderscoreESX_SX_EEEEENS4_28SM100_TMA_2SM_LOAD_MULTICASTENS4_14ComposedLayoutINS4_7SwizzleILi3ELi4ELi3EEENS4_18smem_ptr_flag_bitsILi16EEENSS_INS5_IJNSA_ILi8EEENSA_ILi64EEEEEENS5_IJS17_SC_EEEEEEEvNS4_8identityES10_S1B_vS1C_EENS_8epilogue10collective18CollectiveEpilogueINS1E_23Sm100TmaWarpSpecializedILi4ELi2ELi32ELb1ELb0EEEJNS5_IJSG_SG_SG_EEENS5_IJNSS_ISG_SC_EENSS_INSA_ILi32EEESC_EEEEESI_SJ_SI_SJ_NS1E_6fusion15FusionCallbacksIS1I_NS1O_17LinearCombinationISI_fSI_fLNS_15FloatRoundStyleE2EEES1J_S1N_JEEENS4_5SM1004TMEM4LOAD26SM100_TMEM_LOAD_32dp32b32xENS4_13SM90_TMA_LOADENS11_INS12_ILi2ELi4ELi3EEES15_NSS_INS5_IJS16_S1L_EEENS5_IJS1L_SC_EEEEEEENS4_39AutoVectorizingCopyWithAssumedAlignmentILi128EEENS4_14SM90_TMA_STOREES23_S25_S25_EEEvvEEEEvNT_6ParamsE,@function
        .size           _ZN7cutlass13device_kernelINS_4gemm6kernel13GemmUniversalIN4cute5tupleIJiiiiEEENS1_10collective13CollectiveMmaINS1_35MainloopSm100TmaUmmaWarpSpecializedILi4ELi2ELi4ENS5_IJNS4_1CILi4EEESB_NSA_ILi1EEEEEEEENS5_IJNSA_ILi256EEENSA_ILi128EEESG_EEENS_10bfloat16_tENS5_IJlSC_lEEESI_SJ_NS4_8TiledMMAINS4_8MMA_AtomIJNS4_26SM100_MMA_F16BF16_2x1SM_SSISI_SI_fLi256ELi128ELNS4_4UMMA5MajorE0ELSO_0ELNSN_7ScaleInE0ELSP_0EEEEEENS4_6LayoutINS5_IJSC_SC_SC_EEENS5_IJNSA_ILi0EEESU_SU_EEEEENS5_IJNS4_10UnderscoreESX_SX_EEEEENS4_28SM100_TMA_2SM_LOAD_MULTICASTENS4_14ComposedLayoutINS4_7SwizzleILi3ELi4ELi3EEENS4_18smem_ptr_flag_bitsILi16EEENSS_INS5_IJNSA_ILi8EEENSA_ILi64EEEEEENS5_IJS17_SC_EEEEEEEvNS4_8identityES10_S1B_vS1C_EENS_8epilogue10collective18CollectiveEpilogueINS1E_23Sm100TmaWarpSpecializedILi4ELi2ELi32ELb1ELb0EEEJNS5_IJSG_SG_SG_EEENS5_IJNSS_ISG_SC_EENSS_INSA_ILi32EEESC_EEEEESI_SJ_SI_SJ_NS1E_6fusion15FusionCallbacksIS1I_NS1O_17LinearCombinationISI_fSI_fLNS_15FloatRoundStyleE2EEES1J_S1N_JEEENS4_5SM1004TMEM4LOAD26SM100_TMEM_LOAD_32dp32b32xENS4_13SM90_TMA_LOADENS11_INS12_ILi2ELi4ELi3EEES15_NSS_INS5_IJS16_S1L_EEENS5_IJS1L_SC_EEEEEEENS4_39AutoVectorizingCopyWithAssumedAlignmentILi128EEENS4_14SM90_TMA_STOREES23_S25_S25_EEEvvEEEEvNT_6ParamsE,(.L_x_201 - _ZN7cutlass13device_kernelINS_4gemm6kernel13GemmUniversalIN4cute5tupleIJiiiiEEENS1_10collective13CollectiveMmaINS1_35MainloopSm100TmaUmmaWarpSpecializedILi4ELi2ELi4ENS5_IJNS4_1CILi4EEESB_NSA_ILi1EEEEEEEENS5_IJNSA_ILi256EEENSA_ILi128EEESG_EEENS_10bfloat16_tENS5_IJlSC_lEEESI_SJ_NS4_8TiledMMAINS4_8MMA_AtomIJNS4_26SM100_MMA_F16BF16_2x1SM_SSISI_SI_fLi256ELi128ELNS4_4UMMA5MajorE0ELSO_0ELNSN_7ScaleInE0ELSP_0EEEEEENS4_6LayoutINS5_IJSC_SC_SC_EEENS5_IJNSA_ILi0EEESU_SU_EEEEENS5_IJNS4_10UnderscoreESX_SX_EEEEENS4_28SM100_TMA_2SM_LOAD_MULTICASTENS4_14ComposedLayoutINS4_7SwizzleILi3ELi4ELi3EEENS4_18smem_ptr_flag_bitsILi16EEENSS_INS5_IJNSA_ILi8EEENSA_ILi64EEEEEENS5_IJS17_SC_EEEEEEEvNS4_8identityES10_S1B_vS1C_EENS_8epilogue10collective18CollectiveEpilogueINS1E_23Sm100TmaWarpSpecializedILi4ELi2ELi32ELb1ELb0EEEJNS5_IJSG_SG_SG_EEENS5_IJNSS_ISG_SC_EENSS_INSA_ILi32EEESC_EEEEESI_SJ_SI_SJ_NS1E_6fusion15FusionCallbacksIS1I_NS1O_17LinearCombinationISI_fSI_fLNS_15FloatRoundStyleE2EEES1J_S1N_JEEENS4_5SM1004TMEM4LOAD26SM100_TMEM_LOAD_32dp32b32xENS4_13SM90_TMA_LOADENS11_INS12_ILi2ELi4ELi3EEES15_NSS_INS5_IJS16_S1L_EEENS5_IJS1L_SC_EEEEEEENS4_39AutoVectorizingCopyWithAssumedAlignmentILi128EEENS4_14SM90_TMA_STOREES23_S25_S25_EEEvvEEEEvNT_6ParamsE)
        .other          _ZN7cutlass13device_kernelINS_4gemm6kernel13GemmUniversalIN4cute5tupleIJiiiiEEENS1_10collective13CollectiveMmaINS1_35MainloopSm100TmaUmmaWarpSpecializedILi4ELi2ELi4ENS5_IJNS4_1CILi4EEESB_NSA_ILi1EEEEEEEENS5_IJNSA_ILi256EEENSA_ILi128EEESG_EEENS_10bfloat16_tENS5_IJlSC_lEEESI_SJ_NS4_8TiledMMAINS4_8MMA_AtomIJNS4_26SM100_MMA_F16BF16_2x1SM_SSISI_SI_fLi256ELi128ELNS4_4UMMA5MajorE0ELSO_0ELNSN_7ScaleInE0ELSP_0EEEEEENS4_6LayoutINS5_IJSC_SC_SC_EEENS5_IJNSA_ILi0EEESU_SU_EEEEENS5_IJNS4_10UnderscoreESX_SX_EEEEENS4_28SM100_TMA_2SM_LOAD_MULTICASTENS4_14ComposedLayoutINS4_7SwizzleILi3ELi4ELi3EEENS4_18smem_ptr_flag_bitsILi16EEENSS_INS5_IJNSA_ILi8EEENSA_ILi64EEEEEENS5_IJS17_SC_EEEEEEEvNS4_8identityES10_S1B_vS1C_EENS_8epilogue10collective18CollectiveEpilogueINS1E_23Sm100TmaWarpSpecializedILi4ELi2ELi32ELb1ELb0EEEJNS5_IJSG_SG_SG_EEENS5_IJNSS_ISG_SC_EENSS_INSA_ILi32EEESC_EEEEESI_SJ_SI_SJ_NS1E_6fusion15FusionCallbacksIS1I_NS1O_17LinearCombinationISI_fSI_fLNS_15FloatRoundStyleE2EEES1J_S1N_JEEENS4_5SM1004TMEM4LOAD26SM100_TMEM_LOAD_32dp32b32xENS4_13SM90_TMA_LOADENS11_INS12_ILi2ELi4ELi3EEES15_NSS_INS5_IJS16_S1L_EEENS5_IJS1L_SC_EEEEEEENS4_39AutoVectorizingCopyWithAssumedAlignmentILi128EEENS4_14SM90_TMA_STOREES23_S25_S25_EEEvvEEEEvNT_6ParamsE,@"STO_CUDA_ENTRY STV_DEFAULT"
_ZN7cutlass13device_kernelINS_4gemm6kernel13GemmUniversalIN4cute5tupleIJiiiiEEENS1_10collective13CollectiveMmaINS1_35MainloopSm100TmaUmmaWarpSpecializedILi4ELi2ELi4ENS5_IJNS4_1CILi4EEESB_NSA_ILi1EEEEEEEENS5_IJNSA_ILi256EEENSA_ILi128EEESG_EEENS_10bfloat16_tENS5_IJlSC_lEEESI_SJ_NS4_8TiledMMAINS4_8MMA_AtomIJNS4_26SM100_MMA_F16BF16_2x1SM_SSISI_SI_fLi256ELi128ELNS4_4UMMA5MajorE0ELSO_0ELNSN_7ScaleInE0ELSP_0EEEEEENS4_6LayoutINS5_IJSC_SC_SC_EEENS5_IJNSA_ILi0EEESU_SU_EEEEENS5_IJNS4_10UnderscoreESX_SX_EEEEENS4_28SM100_TMA_2SM_LOAD_MULTICASTENS4_14ComposedLayoutINS4_7SwizzleILi3ELi4ELi3EEENS4_18smem_ptr_flag_bitsILi16EEENSS_INS5_IJNSA_ILi8EEENSA_ILi64EEEEEENS5_IJS17_SC_EEEEEEEvNS4_8identityES10_S1B_vS1C_EENS_8epilogue10collective18CollectiveEpilogueINS1E_23Sm100TmaWarpSpecializedILi4ELi2ELi32ELb1ELb0EEEJNS5_IJSG_SG_SG_EEENS5_IJNSS_ISG_SC_EENSS_INSA_ILi32EEESC_EEEEESI_SJ_SI_SJ_NS1E_6fusion15FusionCallbacksIS1I_NS1O_17LinearCombinationISI_fSI_fLNS_15FloatRoundStyleE2EEES1J_S1N_JEEENS4_5SM1004TMEM4LOAD26SM100_TMEM_LOAD_32dp32b32xENS4_13SM90_TMA_LOADENS11_INS12_ILi2ELi4ELi3EEES15_NSS_INS5_IJS16_S1L_EEENS5_IJS1L_SC_EEEEEEENS4_39AutoVectorizingCopyWithAssumedAlignmentILi128EEENS4_14SM90_TMA_STOREES23_S25_S25_EEEvvEEEEvNT_6ParamsE:
[----:B------:R-:W1:Y:S01]  /*0000*/  LDC R1, c[0x0][0x37c] ;  /* 0x0000df00ff017b82 */ /* 0x000e620000000800 */
[----:B------:R-:W2:Y:S01]  /*0010*/  S2R R97, SR_TID.X ;  /* 0x0000000000617919 */ /* 0x000ea20000002100 */
[----:B------:R-:W3:Y:S06]  /*0020*/  LDCU.64 UR8, c[0x0][0x890] ;  /* 0x00011200ff0877ac */ /* 0x000eec0008000a00 */
[----:B------:R-:W4:Y:S01]  /*0030*/  S2UR UR52, SR_CgaCtaId ;  /* 0x00000000003479c3 */ /* 0x000f220000008800 */
[----:B------:R-:W-:Y:S02]  /*0040*/  PRMT R84, RZ, 0x7610, R84 ;  /* 0x00007610ff547816 */ /* 0x000fe40000000054 */
[----:B------:R-:W-:-:S02]  /*0050*/  ELECT P0, URZ, PT ;  /* 0x0000000000ff782f */ /* 0x000fc40003800000 */
[----:B---3--:R-:W-:-:S04]  /*0060*/  ISETP.NE.U32.AND P1, PT, RZ, UR8, PT ;  /* 0x00000008ff007c0c */ /* 0x008fc8000bf25070 */
[----:B------:R-:W-:Y:S01]  /*0070*/  ISETP.NE.AND.EX P2, PT, RZ, UR9, PT, P1 ;  /* 0x00000009ff007c0c */ /* 0x000fe2000bf45310 */
[----:B----4-:R-:W-:Y:S02]  /*0080*/  ULOP3.LUT UR68, UR52, 0x1, URZ, 0xc0, !UPT ;  /* 0x0000000134447892 */ /* 0x010fe4000f8ec0ff */
[----:B------:R-:W-:Y:S01]  /*0090*/  ULOP3.LUT UR69, UR52, 0x1, URZ, 0x3c, !UPT ;  /* 0x0000000134457892 */ /* 0x000fe2000f8e3cff */
[----:B--2---:R-:W-:-:S05]  /*00a0*/  SHF.R.U32.HI R85, RZ, 0x5, R97 ;  /* 0x00000005ff557819 */ /* 0x004fca0000011661 */
[----:B------:R-:W2:Y:S02]  /*00b0*/  SHFL.IDX PT, R0, R85, RZ, 0x1f ;  /* 0x00001fff55007589 */ /* 0x000ea400000e0000 */
[----:B--2---:R-:W-:Y:S02]  /*00c0*/  R2UR UR21, R0 ;  /* 0x00000000001572ca */ /* 0x004fe400000e0000 */
[----:B-1----:R-:W-:Y:S05]  /*00d0*/  @P2 BRA `(.L_x_0) ;  /* 0x0000000000302947 */ /* 0x002fea0003800000 */
[----:B------:R-:W1:Y:S02]  /*00e0*/  LDCU.64 UR4, c[0x0][0x888] ;  /* 0x00011100ff0477ac */ /* 0x000e640008000a00 */
[----:B-1----:R-:W-:-:S04]  /*00f0*/  UISETP.NE.U32.AND UP0, UPT, UR4, URZ, UPT ;  /* 0x000000ff0400728c */ /* 0x002fc8000bf05070 */
[----:B------:R-:W-:-:S09]  /*0100*/  UISETP.NE.AND.EX UP0, UPT, UR5, URZ, UPT, UP0 ;  /* 0x000000ff0500728c */ /* 0x000fd2000bf05300 */
[----:B------:R-:W-:Y:S05]  /*0110*/  BRA.U !UP0, `(.L_x_1) ;  /* 0x0000000108147547 */ /* 0x000fea000b800000 */
[----:B------:R-:W1:Y:S01]  /*0120*/  LDC.64 R2, c[0x0][0x888] ;  /* 0x00022200ff027b82 */ /* 0x000e620000000a00 */
[----:B------:R-:W1:Y:S02]  /*0130*/  LDCU.64 UR4, c[0x0][0x358] ;  /* 0x00006b00ff0477ac */ /* 0x000e640008000a00 */
[----:B-1----:R1:W5:Y:S01]  /*0140*/  LDG.E R41, desc[UR4][R2.64] ;  /* 0x0000000402297981 */ /* 0x002362000c1e1900 */
[----:B------:R-:W-:Y:S01]  /*0150*/  HFMA2 R84, -RZ, RZ, 0, 5.9604644775390625e-08 ;  /* 0x00000001ff547431 */ /* 0x000fe200000001ff */
[----:B------:R-:W-:Y:S05]  /*0160*/  BRA `(.L_x_0) ;  /* 0x00000000000c7947 */ /* 0x000fea0003800000 */
.L_x_1:
[----:B------:R-:W1:Y:S01]  /*0170*/  LDCU UR4, c[0x0][0x880] ;  /* 0x00011000ff0477ac */ /* 0x000e620008000800 */
[----:B------:R-:W-:Y:S01]  /*0180*/  HFMA2 R84, -RZ, RZ, 0, 5.9604644775390625e-08 ;  /* 0x00000001ff547431 */ /* 0x000fe200000001ff */
[----:B-1----:R-:W-:-:S07]  /*0190*/  MOV R41, UR4 ;  /* 0x0000000400297c02 */ /* 0x002fce0008000f00 */
.L_x_0:
[----:B------:R-:W2:Y:S02]  /*01a0*/  LDCU.64 UR4, c[0x0][0x8b0] ;  /* 0x00011600ff0477ac */ /* 0x000ea40008000a00 */
[----:B--2---:R-:W-:-:S04]  /*01b0*/  UISETP.NE.U32.AND UP0, UPT, UR4, URZ, UPT ;  /* 0x000000ff0400728c */ /* 0x004fc8000bf05070 */
[----:B------:R-:W-:-:S09]  /*01c0*/  UISETP.NE.AND.EX UP0, UPT, UR5, URZ, UPT, UP0 ;  /* 0x000000ff0500728c */ /* 0x000fd2000bf05300 */
[----:B------:R-:W-:Y:S05]  /*01d0*/  BRA.U UP0, `(.L_x_2) ;  /* 0x0000000100287547 */ /* 0x000fea000b800000 */
[----:B------:R-:W2:Y:S02]  /*01e0*/  LDCU.64 UR4, c[0x0][0x8a8] ;  /* 0x00011500ff0477ac */ /* 0x000ea40008000a00 */
[----:B--2---:R-:W-:-:S04]  /*01f0*/  UISETP.NE.U32.AND UP0, UPT, UR4, URZ, UPT ;  /* 0x000000ff0400728c */ /* 0x004fc8000bf05070 */
[----:B------:R-:W-:-:S09]  /*0200*/  UISETP.NE.AND.EX UP0, UPT, UR5, URZ, UPT, UP0 ;  /* 0x000000ff0500728c */ /* 0x000fd2000bf05300 */
[----:B------:R-:W-:Y:S05]  /*0210*/  BRA.U !UP0, `(.L_x_3) ;  /* 0x0000000108107547 */ /* 0x000fea000b800000 */
[----:B------:R-:W2:Y:S01]  /*0220*/  LDC.64 R38, c[0x0][0x8a8] ;  /* 0x00022a00ff267b82 */ /* 0x000ea20000000a00 */
[----:B------:R-:W2:Y:S02]  /*0230*/  LDCU.64 UR4, c[0x0][0x358] ;  /* 0x00006b00ff0477ac */ /* 0x000ea40008000a00 */
[----:B--2---:R2:W5:Y:S01]  /*0240*/  LDG.E R38, desc[UR4][R38.64] ;  /* 0x0000000426267981 */ /* 0x004562000c1e1900 */
[----:B------:R-:W-:Y:S05]  /*0250*/  BRA `(.L_x_2) ;  /* 0x0000000000087947 */ /* 0x000fea0003800000 */
.L_x_3:
[----:B------:R-:W2:Y:S02]  /*0260*/  LDCU UR4, c[0x0][0x8a0] ;  /* 0x00011400ff0477ac */ /* 0x000ea40008000800 */
[----:B--2---:R-:W-:Y:S02]  /*0270*/  MOV R38, UR4 ;  /* 0x0000000400267c02 */ /* 0x004fe40008000f00 */
.L_x_2:
[----:B------:R-:W-:Y:S01]  /*0280*/  IMAD.U32 R0, RZ, RZ, UR21 ;  /* 0x00000015ff007e24 */ /* 0x000fe2000f8e00ff */
[----:B------:R-:W-:Y:S04]  /*0290*/  BSSY.RECONVERGENT B0, `(.L_x_4) ;  /* 0x000000c000007945 */ /* 0x000fe80003800200 */
[C---:B------:R-:W-:Y:S02]  /*02a0*/  ISETP.NE.OR P3, PT, R0.reuse, 0x1, !P0 ;  /* 0x000000010000780c */ /* 0x040fe40004765670 */
[----:B------:R-:W-:-:S11]  /*02b0*/  ISETP.NE.OR P2, PT, R0, 0x3, !P0 ;  /* 0x000000030000780c */ /* 0x000fd60004745670 */
[----:B------:R-:W-:Y:S05]  /*02c0*/  @P3 BRA `(.L_x_5) ;  /* 0x0000000000203947 */ /* 0x000fea0003800000 */
[----:B------:R-:W3:Y:S02]  /*02d0*/  LDCU.64 UR4, c[0x0][0x348] ;  /* 0x00006900ff0477ac */ /* 0x000ee40008000a00 */
[----:B---3--:R-:W-:Y:S02]  /*02e0*/  UIADD3 UR6, UP1, UPT, UR4, 0x80, URZ ;  /* 0x0000008004067890 */ /* 0x008fe4000ff3e0ff */
[----:B------:R-:W-:Y:S02]  /*02f0*/  UIADD3 UR4, UP0, UPT, UR4, 0x180, URZ ;  /* 0x0000018004047890 */ /* 0x000fe4000ff1e0ff */
[----:B------:R-:W-:Y:S02]  /*0300*/  UIADD3.X UR7, UPT, UPT, URZ, UR5, URZ, UP1, !UPT ;  /* 0x00000005ff077290 */ /* 0x000fe40008ffe4ff */
[----:B------:R-:W-:-:S07]  /*0310*/  UIADD3.X UR5, UPT, UPT, URZ, UR5, URZ, UP0, !UPT ;  /* 0x00000005ff057290 */ /* 0x000fce00087fe4ff */
[----:B------:R3:W-:Y:S02]  /*0320*/  UTMACCTL.PF [UR6] ;  /* 0x00000000060079b9 */ /* 0x0007e40008040000 */
[----:B------:R3:W-:Y:S02]  /*0330*/  UTMACCTL.PF [UR4] ;  /* 0x00000000040079b9 */ /* 0x0007e40008040000 */
[----:B---3--:R-:W-:Y:S01]  /*0340*/  NOP ;  /* 0x0000000000007918 */ /* 0x008fe20000000000 */
.L_x_5:
[----:B------:R-:W-:Y:S05]  /*0350*/  BSYNC.RECONVERGENT B0 ;  /* 0x0000000000007941 */ /* 0x000fea0003800200 */
.L_x_4:
[----:B------:R-:W-:Y:S04]  /*0360*/  BSSY.RECONVERGENT B0, `(.L_x_6) ;  /* 0x000000a000007945 */ /* 0x000fe80003800200 */
        /* <DEDUP_REMOVED lines=9> */
.L_x_7:
[----:B------:R-:W-:Y:S05]  /*0400*/  BSYNC.RECONVERGENT B0 ;  /* 0x0000000000007941 */ /* 0x000fea0003800200 */
.L_x_6:
[----:B------:R-:W3:Y:S01]  /*0410*/  LDCU.64 UR4, c[0x0][0x888] ;  /* 0x00011100ff0477ac */ /* 0x000ee20008000a00 */
[----:B------:R-:W-:Y:S01]  /*0420*/  ISETP.NE.AND.EX P1, PT, RZ, UR9, PT, P1 ;  /* 0x00000009ff007c0c */ /* 0x000fe2000bf25310 */
[----:B------:R-:W-:Y:S01]  /*0430*/  UPLOP3.LUT UP3, UPT, UPT, UPT, UPT, 0x80, 0x8 ;  /* 0x000000000008789c */ /* 0x000fe20003f6f070 */
[----:B---3--:R-:W-:-:S04]  /*0440*/  ISETP.NE.U32.AND P2, PT, RZ, UR4, PT ;  /* 0x00000004ff007c0c */ /* 0x008fc8000bf45070 */
[----:B------:R-:W-:-:S13]  /*0450*/  ISETP.NE.AND.EX P2, PT, RZ, UR5, PT, P2 ;  /* 0x00000005ff007c0c */ /* 0x000fda000bf45320 */
[----:B------:R-:W-:Y:S05]  /*0460*/  @P2 BRA P1, `(.L_x_8) ;  /* 0x0000000000282947 */ /* 0x000fea0000800000 */
[----:B------:R-:W-:Y:S01]  /*0470*/  UISETP.NE.U32.AND UP0, UPT, UR8, URZ, UPT ;  /* 0x000000ff0800728c */ /* 0x000fe2000bf05070 */
[----:B-----5:R-:W-:Y:S01]  /*0480*/  FSETP.NEU.AND P1, PT, R41, RZ, PT ;  /* 0x000000ff2900720b */ /* 0x020fe20003f2d000 */
[----:B------:R-:W-:Y:S02]  /*0490*/  UISETP.NE.U32.AND UP2, UPT, UR4, URZ, UPT ;  /* 0x000000ff0400728c */ /* 0x000fe4000bf45070 */
[----:B------:R-:W-:Y:S02]  /*04a0*/  UISETP.NE.AND.EX UP1, UPT, UR9, URZ, UPT, UP0 ;  /* 0x000000ff0900728c */ /* 0x000fe4000bf25300 */
[----:B------:R-:W-:-:S04]  /*04b0*/  UISETP.NE.AND.EX UP0, UPT, UR5, URZ, UPT, UP2 ;  /* 0x000000ff0500728c */ /* 0x000fc8000bf05320 */
[----:B------:R-:W-:-:S04]  /*04c0*/  USEL UR4, URZ, 0xffffffff, UP0 ;  /* 0xffffffffff047887 */ /* 0x000fc80008000000 */
[----:B------:R-:W-:Y:S01]  /*04d0*/  VOTEU.ANY UP0, P1 ;  /* 0x0000000000ff7886 */ /* 0x000fe20000800100 */
[----:B------:R-:W-:-:S04]  /*04e0*/  @!UP1 USEL UR4, URZ, 0xffffffff, UP0 ;  /* 0xffffffffff049887 */ /* 0x000fc80008000000 */
[----:B------:R-:W-:-:S04]  /*04f0*/  ULOP3.LUT UR4, UR4, 0x1, URZ, 0xc0, !UPT ;  /* 0x0000000104047892 */ /* 0x000fc8000f8ec0ff */
[----:B------:R-:W-:-:S11]  /*0500*/  UISETP.NE.U32.AND UP3, UPT, UR4, 0x1, UPT ;  /* 0x000000010400788c */ /* 0x000fd6000bf65070 */
.L_x_8:
[----:B------:R-:W3:Y:S01]  /*0510*/  SHFL.IDX PT, R0, R85, RZ, 0x1f ;  /* 0x00001fff55007589 */ /* 0x000ee200000e0000 */
[----:B------:R-:W-:-:S04]  /*0520*/  UISETP.NE.AND UP0, UPT, UR21, 0x2, UPT ;  /* 0x000000021500788c */ /* 0x000fc8000bf05270 */
[----:B------:R-:W-:Y:S02]  /*0530*/  UISETP.EQ.AND UP1, UPT, UR68, URZ, !UP0 ;  /* 0x000000ff4400728c */ /* 0x000fe4000c722270 */
[----:B------:R-:W-:-:S04]  /*0540*/  USEL UR41, URZ, 0x1, UP0 ;  /* 0x00000001ff297887 */ /* 0x000fc80008000000 */
[----:B------:R-:W-:Y:S02]  /*0550*/  PLOP3.LUT P4, PT, P0, PT, UP1, 0x80, 0x8 ;  /* 0x000000000008781c */ /* 0x000fe4000078f018 */
[----:B---3--:R-:W-:-:S13]  /*0560*/  ISETP.NE.AND P1, PT, R0, RZ, PT ;  /* 0x000000ff0000720c */ /* 0x008fda0003f25270 */
[----:B------:R-:W-:Y:S05]  /*0570*/  @P1 BRA `(.L_x_9) ;  /* 0x0000000000541947 */ /* 0x000fea0003800000 */
[----:B------:R-:W-:Y:S01]  /*0580*/  UMOV UR4, 0x400 ;  /* 0x0000040000047882 */ /* 0x000fe20000000000 */
[----:B------:R-:W-:Y:S01]  /*0590*/  UMOV UR8, 0x1 ;  /* 0x0000000100087882 */ /* 0x000fe20000000000 */
[----:B------:R-:W-:Y:S01]  /*05a0*/  UMOV UR6, 0x5 ;  /* 0x0000000500067882 */ /* 0x000fe20000000000 */
[----:B------:R-:W-:Y:S02]  /*05b0*/  ULEA UR4, UR52, UR4, 0x18 ;  /* 0x0000000434047291 */ /* 0x000fe4000f8ec0ff */
[----:B------:R-:W-:-:S04]  /*05c0*/  UIADD3 UR8, UPT, UPT, -UR8, 0x100000, URZ ;  /* 0x0010000008087890 */ /* 0x000fc8000fffe1ff */
[----:B------:R-:W-:Y:S02]  /*05d0*/  USHF.L.U32 UR9, UR8, 0xb, URZ ;  /* 0x0000000b08097899 */ /* 0x000fe400080006ff */
[----:B------:R-:W-:Y:S02]  /*05e0*/  USHF.L.U32 UR8, UR8, 0x1, URZ ;  /* 0x0000000108087899 */ /* 0x000fe400080006ff */
[----:B------:R-:W-:-:S04]  /*05f0*/  UIADD3 UR6, UPT, UPT, -UR6, 0x100000, URZ ;  /* 0x0010000006067890 */ /* 0x000fc8000fffe1ff */
[----:B------:R-:W-:Y:S02]  /*0600*/  USHF.L.U32 UR7, UR6, 0xb, URZ ;  /* 0x0000000b06077899 */ /* 0x000fe400080006ff */
[----:B------:R-:W-:Y:S01]  /*0610*/  USHF.L.U32 UR6, UR6, 0x1, URZ ;  /* 0x0000000106067899 */ /* 0x000fe200080006ff */
[----:B------:R-:W-:Y:S01]  /*0620*/  ELECT P1, URZ, PT ;  /* 0x0000000000ff782f */ /* 0x000fe20003820000 */
[----:B------:R-:W3:Y:S02]  /*0630*/  FENCE.VIEW.ASYNC.S ;  /* 0x00000000000073c6 */ /* 0x000ee40000000000 */
[----:B---3--:R3:W4:Y:S08]  /*0640*/  SYNCS.EXCH.64 URZ, [UR4], UR8 ;  /* 0x0000000804ff75b2 */ /* 0x0087300008000100 */
[----:B------:R3:W1:Y:S01]  /*0650*/  SYNCS.EXCH.64 URZ, [UR4+0x20], UR6 ;  /* 0x0000200604ff75b2 */ /* 0x0006620008000100 */
[----:B------:R3:W1:Y:S01]  /*0660*/  SYNCS.EXCH.64 URZ, [UR4+0x8], UR8 ;  /* 0x0000080804ff75b2 */ /* 0x0006620008000100 */
[----:B------:R3:W1:Y:S01]  /*0670*/  SYNCS.EXCH.64 URZ, [UR4+0x28], UR6 ;  /* 0x0000280604ff75b2 */ /* 0x0006620008000100 */
[----:B------:R3:W1:Y:S01]  /*0680*/  SYNCS.EXCH.64 URZ, [UR4+0x10], UR8 ;  /* 0x0000100804ff75b2 */ /* 0x0006620008000100 */
[----:B------:R3:W1:Y:S01]  /*0690*/  SYNCS.EXCH.64 URZ, [UR4+0x30], UR6 ;  /* 0x0000300604ff75b2 */ /* 0x0006620008000100 */
[----:B------:R3:W1:Y:S01]  /*06a0*/  SYNCS.EXCH.64 URZ, [UR4+0x18], UR8 ;  /* 0x0000180804ff75b2 */ /* 0x0006620008000100 */
[----:B------:R3:W1:Y:S01]  /*06b0*/  SYNCS.EXCH.64 URZ, [UR4+0x38], UR6 ;  /* 0x0000380604ff75b2 */ /* 0x0006620008000100 */
[----:B------:R-:W-:Y:S01]  /*06c0*/  NOP ;  /* 0x0000000000007918 */ /* 0x000fe20000000000 */
.L_x_9:
[----:B------:R-:W2:Y:S01]  /*06d0*/  SHFL.IDX PT, R0, R85, RZ, 0x1f ;  /* 0x00001fff55007589 */ /* 0x000ea200000e0000 */
[----:B------:R-:W-:Y:S01]  /*06e0*/  NOP ;  /* 0x0000000000007918 */ /* 0x000fe20000000000 */
[----:B--2---:R-:W-:-:S13]  /*06f0*/  ISETP.NE.AND P1, PT, R0, 0x1, PT ;  /* 0x000000010000780c */ /* 0x004fda0003f25270 */
[----:B------:R-:W-:Y:S05]  /*0700*/  @P1 BRA `(.L_x_10) ;  /* 0x0000000000541947 */ /* 0x000fea0003800000 */
[----:B---3--:R-:W-:Y:S01]  /*0710*/  UMOV UR4, 0x400 ;  /* 0x0000040000047882 */ /* 0x008fe20000000000 */
        /* <DEDUP_REMOVED lines=10> */
[----:B------:R-:W2:Y:S02]  /*07c0*/  FENCE.VIEW.ASYNC.S ;  /* 0x00000000000073c6 */ /* 0x000ea40000000000 */
[----:B--2---:R2:W3:Y:S08]  /*07d0*/  SYNCS.EXCH.64 URZ, [UR4+0x40], UR8 ;  /* 0x0000400804ff75b2 */ /* 0x0044f00008000100 */
        /* <DEDUP_REMOVED lines=8> */
.L_x_10:
[----:B------:R-:W4:Y:S01]  /*0860*/  SHFL.IDX PT, R0, R85, RZ, 0x1f ;  /* 0x00001fff55007589 */ /* 0x000f2200000e0000 */
[----:B------:R-:W-:Y:S01]  /*0870*/  NOP ;  /* 0x0000000000007918 */ /* 0x000fe20000000000 */
[----:B----4-:R-:W-:-:S13]  /*0880*/  ISETP.NE.AND P1, PT, R0, 0x3, PT ;  /* 0x000000030000780c */ /* 0x010fda0003f25270 */
[----:B------:R-:W-:Y:S05]  /*0890*/  @P1 BRA `(.L_x_11) ;  /* 0x00000000002c1947 */ /* 0x000fea0003800000 */
[----:B--23--:R-:W-:Y:S01]  /*08a0*/  UMOV UR6, 0x400 ;  /* 0x0000040000067882 */ /* 0x00cfe20000000000 */
[----:B------:R-:W-:Y:S01]  /*08b0*/  UMOV UR4, 0x20 ;  /* 0x0000002000047882 */ /* 0x000fe20000000000 */
[----:B------:R-:W-:Y:S02]  /*08c0*/  ULEA UR6, UR52, UR6, 0x18 ;  /* 0x0000000634067291 */ /* 0x000fe4000f8ec0ff */
[----:B------:R-:W-:-:S04]  /*08d0*/  UIADD3 UR4, UPT, UPT, -UR4, 0x100000, URZ ;  /* 0x0010000004047890 */ /* 0x000fc8000fffe1ff */
[----:B------:R-:W-:Y:S02]  /*08e0*/  USHF.L.U32 UR5, UR4, 0xb, URZ ;  /* 0x0000000b04057899 */ /* 0x000fe400080006ff */
[----:B------:R-:W-:Y:S01]  /*08f0*/  USHF.L.U32 UR4, UR4, 0x1, URZ ;  /* 0x0000000104047899 */ /* 0x000fe200080006ff */
[----:B------:R-:W-:Y:S01]  /*0900*/  ELECT P1, URZ, PT ;  /* 0x0000000000ff782f */ /* 0x000fe20003820000 */
[----:B------:R-:W2:Y:S10]  /*0910*/  FENCE.VIEW.ASYNC.S ;  /* 0x00000000000073c6 */ /* 0x000eb40000000000 */
[----:B--2---:R4:W2:Y:S01]  /*0920*/  SYNCS.EXCH.64 URZ, [UR6+0x80], UR4 ;  /* 0x0000800406ff75b2 */ /* 0x0048a20008000100 */
[----:B------:R4:W3:Y:S02]  /*0930*/  SYNCS.EXCH.64 URZ, [UR6+0x88], UR4 ;  /* 0x0000880406ff75b2 */ /* 0x0008e40008000100 */
[----:B----4-:R-:W-:Y:S01]  /*0940*/  NOP ;  /* 0x0000000000007918 */ /* 0x010fe20000000000 */
.L_x_11:
[----:B------:R-:W4:Y:S01]  /*0950*/  SHFL.IDX PT, R0, R85, RZ, 0x1f ;  /* 0x00001fff55007589 */ /* 0x000f2200000e0000 */
[----:B------:R-:W-:Y:S01]  /*0960*/  NOP ;  /* 0x0000000000007918 */ /* 0x000fe20000000000 */
[----:B----4-:R-:W-:-:S13]  /*0970*/  ISETP.NE.AND P1, PT, R0, 0x4, PT ;  /* 0x000000040000780c */ /* 0x010fda0003f25270 */
[----:B------:R-:W-:Y:S05]  /*0980*/  @P1 BRA `(.L_x_12) ;  /* 0x0000000000481947 */ /* 0x000fea0003800000 */
[----:B--23--:R-:W-:Y:S01]  /*0990*/  UMOV UR4, 0xe20 ;  /* 0x00000e2000047882 */ /* 0x00cfe20000000000 */
[----:B------:R-:W-:Y:S01]  /*09a0*/  UMOV UR6, 0x400 ;  /* 0x0000040000067882 */ /* 0x000fe20000000000 */
[----:B------:R-:W-:Y:S01]  /*09b0*/  USEL UR4, UR4, 0xc20, UP3 ;  /* 0x00000c2004047887 */ /* 0x000fe20009800000 */
        /* <DEDUP_REMOVED lines=10> */
[----:B--2---:R4:W2:Y:S08]  /*0a60*/  SYNCS.EXCH.64 URZ, [UR6+0x90], UR8 ;  /* 0x0000900806ff75b2 */ /* 0x0048b00008000100 */
[----:B------:R4:W3:Y:S01]  /*0a70*/  SYNCS.EXCH.64 URZ, [UR6+0xa0], UR4 ;  /* 0x0000a00406ff75b2 */ /* 0x0008e20008000100 */
[----:B------:R4:W1:Y:S01]  /*0a80*/  SYNCS.EXCH.64 URZ, [UR6+0x98], UR8 ;  /* 0x0000980806ff75b2 */ /* 0x0008620008000100 */
[----:B------:R4:W1:Y:S02]  /*0a90*/  SYNCS.EXCH.64 URZ, [UR6+0xa8], UR4 ;  /* 0x0000a80406ff75b2 */ /* 0x0008640008000100 */
[----:B----4-:R-:W-:Y:S01]  /*0aa0*/  NOP ;  /* 0x0000000000007918 */ /* 0x010fe20000000000 */
.L_x_12:
[----:B------:R-:W4:Y:S01]  /*0ab0*/  SHFL.IDX PT, R0, R85, RZ, 0x1f ;  /* 0x00001fff55007589 */ /* 0x000f2200000e0000 */
[----:B------:R-:W-:Y:S01]  /*0ac0*/  NOP ;  /* 0x0000000000007918 */ /* 0x000fe20000000000 */
[----:B----4-:R-:W-:-:S13]  /*0ad0*/  ISETP.NE.AND P1, PT, R0, 0x5, PT ;  /* 0x000000050000780c */ /* 0x010fda0003f25270 */
[----:B------:R-:W-:Y:S05]  /*0ae0*/  @P1 BRA `(.L_x_13) ;  /* 0x0000000000541947 */ /* 0x000fea0003800000 */
[----:B--23--:R-:W-:Y:S01]  /*0af0*/  UMOV UR4, 0x400 ;  /* 0x0000040000047882 */ /* 0x00cfe20000000000 */
        /* <DEDUP_REMOVED lines=14> */
[----:B------:R4:W1:Y:S01]  /*0be0*/  SYNCS.EXCH.64 URZ, [UR4+0xd8], UR8 ;  /* 0x0000d80804ff75b2 */ /* 0x0008620008000100 */
[----:B------:R4:W1:Y:S01]  /*0bf0*/  SYNCS.EXCH.64 URZ, [UR4+0xc0], UR6 ;  /* 0x0000c00604ff75b2 */ /* 0x0008620008000100 */
[----:B------:R4:W1:Y:S01]  /*0c00*/  SYNCS.EXCH.64 URZ, [UR4+0xe0], UR8 ;  /* 0x0000e00804ff75b2 */ /* 0x0008620008000100 */
[----:B------:R4:W1:Y:S01]  /*0c10*/  SYNCS.EXCH.64 URZ, [UR4+0xc8], UR6 ;  /* 0x0000c80604ff75b2 */ /* 0x0008620008000100 */
[----:B------:R4:W1:Y:S02]  /*0c20*/  SYNCS.EXCH.64 URZ, [UR4+0xe8], UR8 ;  /* 0x0000e80804ff75b2 */ /* 0x0008640008000100 */
[----:B----4-:R-:W-:Y:S01]  /*0c30*/  NOP ;  /* 0x0000000000007918 */ /* 0x010fe20000000000 */
.L_x_13:
[----:B------:R-:W4:Y:S01]  /*0c40*/  SHFL.IDX PT, R0, R85, RZ, 0x1f ;  /* 0x00001fff55007589 */ /* 0x000f2200000e0000 */
[----:B------:R-:W-:Y:S01]  /*0c50*/  ISETP.NE.OR P0, PT, RZ, UR21, !P0 ;  /* 0x00000015ff007c0c */ /* 0x000fe2000c705670 */
        /* <DEDUP_REMOVED lines=12> */
[----:B------:R4:W3:Y:S01]  /*0d20*/  SYNCS.EXCH.64 URZ, [UR4+0x100], UR6 ;  /* 0x0001000604ff75b2 */ /* 0x0008e20008000100 */
[----:B------:R4:W1:Y:S01]  /*0d30*/  SYNCS.EXCH.64 URZ, [UR4+0xf8], UR6 ;  /* 0x0000f80604ff75b2 */ /* 0x0008620008000100 */
[----:B------:R4:W1:Y:S02]  /*0d40*/  SYNCS.EXCH.64 URZ, [UR4+0x108], UR6 ;  /* 0x0001080604ff75b2 */ /* 0x0008640008000100 */
[----:B----4-:R-:W-:Y:S01]  /*0d50*/  NOP ;  /* 0x0000000000007918 */ /* 0x010fe20000000000 */
.L_x_14:
[----:B------:R-:W-:Y:S01]  /*0d60*/  VOTEU.ALL UP0, P0 ;  /* 0x0000000000ff7886 */ /* 0x000fe20000000000 */
[----:B--23--:R-:W-:Y:S01]  /*0d70*/  UMOV UR4, 0x20 ;  /* 0x0000002000047882 */ /* 0x00cfe20000000000 */
[----:B------:R-:W2:Y:S01]  /*0d80*/  LDCU UR28, c[0x0][0x36c] ;  /* 0x00006d80ff1c77ac */ /* 0x000ea20008000800 */
[----:B------:R-:W-:Y:S01]  /*0d90*/  NOP ;  /* 0x0000000000007918 */ /* 0x000fe20000000000 */
[----:B------:R-:W-:Y:S01]  /*0da0*/  LOP3.LUT R0, R97, 0x1f, RZ, 0xc0, !PT ;  /* 0x0000001f61007812 */ /* 0x000fe200078ec0ff */
[----:B------:R-:W-:Y:S01]  /*0db0*/  @!UP0 UMOV UR6, 0x400 ;  /* 0x0000040000068882 */ /* 0x000fe20000000000 */
[----:B------:R-:W-:-:S04]  /*0dc0*/  @!UP0 UIADD3 UR4, UPT, UPT, -UR4, 0x100000, URZ ;  /* 0x0010000004048890 */ /* 0x000fc8000fffe1ff */
[----:B------:R-:W-:Y:S02]  /*0dd0*/  @!UP0 USHF.L.U32 UR5, UR4, 0xb, URZ ;  /* 0x0000000b04058899 */ /* 0x000fe400080006ff */
[----:B------:R-:W-:Y:S02]  /*0de0*/  @!UP0 USHF.L.U32 UR4, UR4, 0x1, URZ ;  /* 0x0000000104048899 */ /* 0x000fe400080006ff */
[----:B------:R-:W-:Y:S01]  /*0df0*/  @!UP0 ULEA UR6, UR52, UR6, 0x18 ;  /* 0x0000000634068291 */ /* 0x000fe2000f8ec0ff */
[----:B------:R-:W-:Y:S01]  /*0e00*/  VOTEU.ALL UP0, P0 ;  /* 0x0000000000ff7886 */ /* 0x000fe20000000000 */
[----:B------:R-:W-:Y:S02]  /*0e10*/  UISETP.NE.AND UP4, UPT, UR21, URZ, UPT ;  /* 0x000000ff1500728c */ /* 0x000fe4000bf85270 */
[----:B--2---:R-:W-:Y:S01]  /*0e20*/  UISETP.EQ.U32.AND UP1, UPT, UR28, 0x1, UPT ;  /* 0x000000011c00788c */ /* 0x004fe2000bf22070 */
[----:B------:R-:W2:Y:S07]  /*0e30*/  FENCE.VIEW.ASYNC.S ;  /* 0x00000000000073c6 */ /* 0x000eae0000000000 */
[----:B--2---:R2:W3:Y:S01]  /*0e40*/  @!UP0 SYNCS.EXCH.64 URZ, [UR6+0x110], UR4 ;  /* 0x0001100406ff85b2 */ /* 0x0044e20008000100 */
[----:B------:R-:W-:Y:S05]  /*0e50*/  BRA.U !UP1, `(.L_x_15) ;  /* 0x0000000109087547 */ /* 0x000fea000b800000 */
[----:B-1-3--:R-:W-:Y:S01]  /*0e60*/  UCGABAR_ARV ;  /* 0x00000000000079c7 */ /* 0x00afe20008000000 */
[----:B------:R-:W-:Y:S05]  /*0e70*/  BRA `(.L_x_16) ;  /* 0x0000000000047947 */ /* 0x000fea0003800000 */
.L_x_15:
[----:B-1-3--:R-:W-:Y:S01]  /*0e80*/  NOP ;  /* 0x0000000000007918 */ /* 0x00afe20000000000 */
.L_x_16:
[----:B------:R-:W1:Y:S01]  /*0e90*/  S2UR UR8, SR_CTAID.Y ;  /* 0x00000000000879c3 */ /* 0x000e620000002600 */
[----:B------:R-:W-:-:S05]  /*0ea0*/  CS2R.32 R86, SR_CgaSize ;  /* 0x0000000000567805 */ /* 0x000fca0000008a00 */
[----:B------:R-:W-:-:S05]  /*0eb0*/  IMAD R86, R86, -0xa0, RZ ;  /* 0xffffff6056567824 */ /* 0x000fca00078e02ff */
[----:B------:R-:W-:-:S14]  /*0ec0*/  R2UR UR9, R86 ;  /* 0x00000000560972ca */ /* 0x000fdc00000e0000 */
[----:B------:R-:W3:Y:S01]  /*0ed0*/  LDCU UR9, c[0x0][UR9+0x2b4] ;  /* 0x00005680090977ac */ /* 0x000ee20008000800 */
[----:B------:R-:W-:-:S05]  /*0ee0*/  CS2R.32 R86, SR_CgaSize ;  /* 0x0000000000567805 */ /* 0x000fca0000008a00 */
[----:B------:R-:W-:-:S05]  /*0ef0*/  IMAD R86, R86, -0xa0, RZ ;  /* 0xffffff6056567824 */ /* 0x000fca00078e02ff */
[----:B------:R-:W-:-:S14]  /*0f00*/  R2UR UR10, R86 ;  /* 0x00000000560a72ca */ /* 0x000fdc00000e0000 */
[----:B------:R-:W4:Y:S01]  /*0f10*/  LDCU UR10, c[0x0][UR10+0x2b0] ;  /* 0x000056000a0a77ac */ /* 0x000f220008000800 */
[----:B------:R-:W4:Y:S01]  /*0f20*/  S2UR UR26, SR_CTAID.X ;  /* 0x00000000001a79c3 */ /* 0x000f220000002500 */
[----:B--2---:R-:W-:Y:S02]  /*0f30*/  USHF.R.U32.HI UR4, URZ, 0x2, UR52 ;  /* 0x00000002ff047899 */ /* 0x004fe40008011634 */
[----:B------:R-:W-:Y:S02]  /*0f40*/  USHF.R.U32.HI UR7, URZ, 0x1, UR52 ;  /* 0x00000001ff077899 */ /* 0x000fe40008011634 */
[----:B------:R-:W-:Y:S02]  /*0f50*/  ULOP3.LUT UR55, UR4, 0x3, URZ, 0xc0, !UPT ;  /* 0x0000000304377892 */ /* 0x000fe4000f8ec0ff */
[----:B------:R-:W-:Y:S01]  /*0f60*/  ULOP3.LUT UR5, UR68, 0xc, UR52, 0xf8, !UPT ;  /* 0x0000000c44057892 */ /* 0x000fe2000f8ef834 */
[----:B------:R-:W2:Y:S01]  /*0f70*/  S2UR UR36, SR_CTAID.Z ;  /* 0x00000000002479c3 */ /* 0x000ea20000002700 */
[----:B------:R-:W-:-:S05]  /*0f80*/  CS2R.32 R86, SR_CgaSize ;  /* 0x0000000000567805 */ /* 0x000fca0000008a00 */
[----:B------:R-:W-:-:S05]  /*0f90*/  IMAD R86, R86, -0xa0, RZ ;  /* 0xffffff6056567824 */ /* 0x000fca00078e02ff */
[----:B------:R-:W-:-:S14]  /*0fa0*/  R2UR UR63, R86 ;  /* 0x00000000563f72ca */ /* 0x000fdc00000e0000 */
[----:B------:R-:W2:Y:S01]  /*0fb0*/  LDCU UR63, c[0x0][UR63+0x2a0] ;  /* 0x000054003f3f77ac */ /* 0x000ea20008000800 */
[----:B------:R-:W2:Y:S01]  /*0fc0*/  LDCU UR24, c[0x0][0xb24] ;  /* 0x00016480ff1877ac */ /* 0x000ea20008000800 */
[----:B-1----:R-:W-:Y:S01]  /*0fd0*/  I2FP.F32.U32 R2, UR8 ;  /* 0x0000000800027c45 */ /* 0x002fe20008201000 */
[----:B------:R-:W-:Y:S02]  /*0fe0*/  ULOP3.LUT UR57, UR7, 0x1, URZ, 0xc0, !UPT ;  /* 0x0000000107397892 */ /* 0x000fe4000f8ec0ff */
[----:B------:R-:W-:Y:S02]  /*0ff0*/  UISETP.GT.U32.AND UP0, UPT, UR5, 0xffff, UPT ;  /* 0x0000ffff0500788c */ /* 0x000fe4000bf04070 */
[----:B---3--:R-:W-:Y:S01]  /*1000*/  FMUL R2, R2, UR9 ;  /* 0x0000000902027c20 */ /* 0x008fe20008400000 */
[----:B------:R-:W-:Y:S01]  /*1010*/  ULOP3.LUT UR6, UR52, 0x3, URZ, 0xc0, !UPT ;  /* 0x0000000334067892 */ /* 0x000fe2000f8ec0ff */
[----:B----4-:R-:W-:Y:S01]  /*1020*/  I2FP.F32.U32 R3, UR26 ;  /* 0x0000001a00037c45 */ /* 0x010fe20008201000 */
[----:B------:R-:W-:-:S03]  /*1030*/  USEL UR5, UR5, 0xffff, !UP0 ;  /* 0x0000ffff05057887 */ /* 0x000fc6000c000000 */
[----:B------:R-:W1:Y:S01]  /*1040*/  F2I.U32.TRUNC.NTZ R2, R2 ;  /* 0x0000000200027305 */ /* 0x000e62000020f000 */
[----:B------:R-:W-:Y:S01]  /*1050*/  UISETP.GT.U32.AND UP1, UPT, UR6, 0xffff, UPT ;  /* 0x0000ffff0600788c */ /* 0x000fe2000bf24070 */
[----:B------:R-:W-:Y:S01]  /*1060*/  FMUL R3, R3, UR10 ;  /* 0x0000000a03037c20 */ /* 0x000fe20008400000 */
[----:B------:R-:W-:-:S05]  /*1070*/  CS2R.32 R86, SR_CgaSize ;  /* 0x0000000000567805 */ /* 0x000fca0000008a00 */
[----:B------:R-:W-:-:S05]  /*1080*/  IMAD R86, R86, -0xa0, RZ ;  /* 0xffffff6056567824 */ /* 0x000fca00078e02ff */
[----:B------:R-:W-:-:S14]  /*1090*/  R2UR UR10, R86 ;  /* 0x00000000560a72ca */ /* 0x000fdc00000e0000 */
[----:B------:R-:W3:Y:S01]  /*10a0*/  LDCU UR10, c[0x0][UR10+0x2a4] ;  /* 0x000054800a0a77ac */ /* 0x000ee20008000800 */
[----:B------:R-:W-:Y:S01]  /*10b0*/  ULOP3.LUT UR5, UR5, 0xffff, URZ, 0xc0, !UPT ;  /* 0x0000ffff05057892 */ /* 0x000fe2000f8ec0ff */
[----:B------:R-:W4:Y:S01]  /*10c0*/  F2I.U32.TRUNC.NTZ R3, R3 ;  /* 0x0000000300037305 */ /* 0x000f22000020f000 */
[----:B------:R-:W-:Y:S01]  /*10d0*/  USEL UR6, UR6, 0xffff, !UP1 ;  /* 0x0000ffff06067887 */ /* 0x000fe2000c800000 */
[----:B------:R-:W-:Y:S01]  /*10e0*/  UMOV UR31, 0x5 ;  /* 0x00000005001f7882 */ /* 0x000fe20000000000 */
[----:B------:R-:W-:Y:S02]  /*10f0*/  USHF.L.U32 UR40, UR52, 0x9, URZ ;  /* 0x0000000934287899 */ /* 0x000fe400080006ff */
[----:B------:R-:W-:Y:S01]  /*1100*/  USHF.L.U32 UR31, UR31, UR5, URZ ;  /* 0x000000051f1f7299 */ /* 0x000fe200080006ff */
[----:B-1----:R-:W-:Y:S01]  /*1110*/  R2UR UR4, R2 ;  /* 0x00000000020472ca */ /* 0x002fe200000e0000 */
[----:B------:R-:W-:Y:S01]  /*1120*/  USHF.L.U32 UR39, UR52, 0xa, URZ ;  /* 0x0000000a34277899 */ /* 0x000fe200080006ff */
[----:B------:R-:W-:Y:S01]  /*1130*/  PRMT R2, RZ, 0x7610, R2 ;  /* 0x00007610ff027816 */ /* 0x000fe20000000002 */
[----:B------:R-:W-:Y:S01]  /*1140*/  ULOP3.LUT UR6, UR6, 0xffff, URZ, 0xc0, !UPT ;  /* 0x0000ffff06067892 */ /* 0x000fe2000f8ec0ff */
[----:B------:R-:W-:Y:S01]  /*1150*/  UMOV UR37, 0x1111 ;  /* 0x0000111100257882 */ /* 0x000fe20000000000 */
[----:B------:R-:W1:Y:S01]  /*1160*/  LDCU UR42, c[0x0][0xb24] ;  /* 0x00016480ff2a77ac */ /* 0x000e620008000800 */
[----:B----4-:R-:W-:-:S02]  /*1170*/  R2UR UR7, R3 ;  /* 0x00000000030772ca */ /* 0x010fc400000e0000 */
[----:B------:R-:W-:Y:S01]  /*1180*/  PRMT R3, RZ, 0x7610, R3 ;  /* 0x00007610ff037816 */ /* 0x000fe20000000003 */
[----:B------:R-:W4:Y:S04]  /*1190*/  LDCU UR27, c[0x0][0xb30] ;  /* 0x00016600ff1b77ac */ /* 0x000f280008000800 */
[----:B------:R-:W-:Y:S02]  /*11a0*/  UIADD3 UR4, UPT, UPT, -UR4, URZ, URZ ;  /* 0x000000ff04047290 */ /* 0x000fe4000fffe1ff */
[----:B------:R-:W-:Y:S02]  /*11b0*/  UISETP.NE.AND UP5, UPT, UR21, 0x2, UPT ;  /* 0x000000021500788c */ /* 0x000fe4000bfa5270 */
[----:B---3--:R-:W-:Y:S02]  /*11c0*/  UIMAD UR4, UR10, UR4, UR8 ;  /* 0x000000040a0472a4 */ /* 0x008fe4000f8e0208 */
[----:B------:R-:W-:-:S02]  /*11d0*/  UIADD3 UR5, UPT, UPT, -UR7, URZ, URZ ;  /* 0x000000ff07057290 */ /* 0x000fc4000fffe1ff */
[----:B------:R-:W-:Y:S02]  /*11e0*/  ULOP3.LUT UR40, UR40, 0x1800, URZ, 0xc0, !UPT ;  /* 0x0000180028287892 */ /* 0x000fe4000f8ec0ff */
[----:B------:R-:W-:Y:S01]  /*11f0*/  IMAD.U32 R86, RZ, RZ, UR4 ;  /* 0x00000004ff567e24 */ /* 0x000fe2000f8e00ff */
[----:B------:R-:W-:Y:S02]  /*1200*/  ULOP3.LUT UR39, UR39, 0x800, URZ, 0xc0, !UPT ;  /* 0x0000080027277892 */ /* 0x000fe4000f8ec0ff */
[----:B--2---:R-:W-:Y:S01]  /*1210*/  UISETP.GE.AND UP6, UPT, UR24, 0x1, UPT ;  /* 0x000000011800788c */ /* 0x004fe2000bfc6270 */
[----:B------:R-:W-:Y:S01]  /*1220*/  UMOV UR20, UR8 ;  /* 0x0000000800147c82 */ /* 0x000fe20008000000 */
[----:B------:R-:W-:Y:S01]  /*1230*/  UMOV UR16, UR26 ;  /* 0x0000001a00107c82 */ /* 0x000fe20008000000 */
[----:B------:R-:W-:Y:S02]  /*1240*/  USHF.L.U32 UR37, UR37, UR6, URZ ;  /* 0x0000000625257299 */ /* 0x000fe400080006ff */
[----:B------:R-:W-:Y:S01]  /*1250*/  UIMAD UR63, UR63, UR5, UR26 ;  /* 0x000000053f3f72a4 */ /* 0x000fe2000f8e021a */
[----:B-1--4-:R-:W-:Y:S11]  /*1260*/  BRA.U UP4, `(.L_x_17) ;  /* 0x0000000104b07547 */ /* 0x012ff6000b800000 */
[----:B------:R-:W-:Y:S01]  /*1270*/  R2UR UR18, R86 ;  /* 0x00000000561272ca */ /* 0x000fe200000e0000 */
[----:B------:R-:W-:-:S12]  /*1280*/  ULOP3.LUT UR4, UR63, 0x2, URZ, 0x3c, !UPT ;  /* 0x000000023f047892 */ /* 0x000fd8000f8e3cff */
[----:B------:R-:W-:Y:S02]  /*1290*/  UISETP.NE.AND UP0, UPT, UR18, URZ, UPT ;  /* 0x000000ff1200728c */ /* 0x000fe4000bf05270 */
[----:B------:R-:W-:Y:S02]  /*12a0*/  UISETP.NE.AND UP2, UPT, UR18, 0x1, UPT ;  /* 0x000000011200788c */ /* 0x000fe4000bf45270 */
[----:B------:R-:W-:Y:S02]  /*12b0*/  UISETP.GT.U32.AND UP1, UPT, UR63, 0x1, UP0 ;  /* 0x000000013f00788c */ /* 0x000fe40008724070 */
[----:B------:R-:W-:Y:S02]  /*12c0*/  UISETP.GT.U32.AND UP0, UPT, UR4, 0x1, UP0 ;  /* 0x000000010400788c */ /* 0x000fe40008704070 */
[----:B------:R-:W-:Y:S02]  /*12d0*/  USEL UR7, URZ, 0x1, UP1 ;  /* 0x00000001ff077887 */ /* 0x000fe40008800000 */
[----:B------:R-:W-:-:S02]  /*12e0*/  USEL UR8, URZ, 0x2, UP1 ;  /* 0x00000002ff087887 */ /* 0x000fc40008800000 */
[----:B------:R-:W-:Y:S02]  /*12f0*/  UISETP.GT.U32.AND UP1, UPT, UR63, 0x1, UP2 ;  /* 0x000000013f00788c */ /* 0x000fe40009724070 */
[----:B------:R-:W-:Y:S02]  /*1300*/  USEL UR12, URZ, 0x4, UP0 ;  /* 0x00000004ff0c7887 */ /* 0x000fe40008000000 */
[----:B------:R-:W-:Y:S02]  /*1310*/  USEL UR15, URZ, 0x8, UP0 ;  /* 0x00000008ff0f7887 */ /* 0x000fe40008000000 */
[----:B------:R-:W-:Y:S02]  /*1320*/  UISETP.GT.U32.AND UP0, UPT, UR4, 0x1, UP2 ;  /* 0x000000010400788c */ /* 0x000fe40009704070 */
[----:B------:R-:W-:Y:S02]  /*1330*/  USEL UR6, URZ, 0x10, UP1 ;  /* 0x00000010ff067887 */ /* 0x000fe40008800000 */
[----:B------:R-:W-:-:S02]  /*1340*/  USEL UR11, URZ, 0x20, UP1 ;  /* 0x00000020ff0b7887 */ /* 0x000fc40008800000 */
[----:B------:R-:W-:Y:S02]  /*1350*/  UISETP.NE.AND UP1, UPT, UR18, 0x2, UPT ;  /* 0x000000021200788c */ /* 0x000fe4000bf25270 */
[----:B------:R-:W-:Y:S02]  /*1360*/  USEL UR14, URZ, 0x40, UP0 ;  /* 0x00000040ff0e7887 */ /* 0x000fe40008000000 */
[----:B------:R-:W-:Y:S02]  /*1370*/  USEL UR17, URZ, 0x80, UP0 ;  /* 0x00000080ff117887 */ /* 0x000fe40008000000 */
[----:B------:R-:W-:Y:S02]  /*1380*/  UISETP.GT.U32.AND UP0, UPT, UR63, 0x1, UP1 ;  /* 0x000000013f00788c */ /* 0x000fe40008f04070 */
[----:B------:R-:W-:Y:S02]  /*1390*/  UISETP.NE.AND UP2, UPT, UR18, 0x3, UPT ;  /* 0x000000031200788c */ /* 0x000fe4000bf45270 */
[----:B------:R-:W-:-:S02]  /*13a0*/  USEL UR5, URZ, 0x100, UP0 ;  /* 0x00000100ff057887 */ /* 0x000fc40008000000 */
[----:B------:R-:W-:Y:S02]  /*13b0*/  USEL UR10, URZ, 0x200, UP0 ;  /* 0x00000200ff0a7887 */ /* 0x000fe40008000000 */
[----:B------:R-:W-:Y:S02]  /*13c0*/  UISETP.GT.U32.AND UP0, UPT, UR63, 0x1, UP2 ;  /* 0x000000013f00788c */ /* 0x000fe40009704070 */
[----:B------:R-:W-:Y:S02]  /*13d0*/  UIADD3 UR5, UPT, UPT, UR5, UR6, UR7 ;  /* 0x0000000605057290 */ /* 0x000fe4000fffe007 */
[----:B------:R-:W-:Y:S02]  /*13e0*/  USEL UR9, URZ, 0x1000, UP0 ;  /* 0x00001000ff097887 */ /* 0x000fe40008000000 */
[----:B------:R-:W-:Y:S02]  /*13f0*/  USEL UR13, URZ, 0x2000, UP0 ;  /* 0x00002000ff0d7887 */ /* 0x000fe40008000000 */
[----:B------:R-:W-:-:S02]  /*1400*/  UIADD3 UR5, UPT, UPT, UR8, UR9, UR5 ;  /* 0x0000000908057290 */ /* 0x000fc4000fffe005 */
[----:B------:R-:W-:Y:S02]  /*1410*/  UISETP.GT.U32.AND UP1, UPT, UR4, 0x1, UP1 ;  /* 0x000000010400788c */ /* 0x000fe40008f24070 */
[----:B------:R-:W-:Y:S02]  /*1420*/  UIADD3 UR5, UPT, UPT, UR10, UR11, UR5 ;  /* 0x0000000b0a057290 */ /* 0x000fe4000fffe005 */
[----:B------:R-:W-:Y:S02]  /*1430*/  UISETP.GT.U32.AND UP0, UPT, UR4, 0x1, UP2 ;  /* 0x000000010400788c */ /* 0x000fe40009704070 */
[----:B------:R-:W-:Y:S02]  /*1440*/  USEL UR4, URZ, 0x400, UP1 ;  /* 0x00000400ff047887 */ /* 0x000fe40008800000 */
[----:B------:R-:W-:Y:S02]  /*1450*/  UIADD3 UR5, UPT, UPT, UR12, UR13, UR5 ;  /* 0x0000000d0c057290 */ /* 0x000fe4000fffe005 */
[----:B------:R-:W-:-:S02]  /*1460*/  USEL UR6, URZ, 0x4000, UP0 ;  /* 0x00004000ff067887 */ /* 0x000fc40008000000 */
[----:B------:R-:W-:Y:S02]  /*1470*/  UIADD3 UR5, UPT, UPT, UR4, UR14, UR5 ;  /* 0x0000000e04057290 */ /* 0x000fe4000fffe005 */
[----:B------:R-:W-:Y:S02]  /*1480*/  USEL UR7, URZ, 0x800, UP1 ;  /* 0x00000800ff077887 */ /* 0x000fe40008800000 */
[----:B------:R-:W-:Y:S02]  /*1490*/  ULOP3.LUT UR4, UR63, 0xfffffffe, URZ, 0xc0, !UPT ;  /* 0xfffffffe3f047892 */ /* 0x000fe4000f8ec0ff */
[----:B------:R-:W-:Y:S02]  /*14a0*/  UIADD3 UR5, UPT, UPT, UR15, UR6, UR5 ;  /* 0x000000060f057290 */ /* 0x000fe4000fffe005 */
[----:B------:R-:W-:Y:S02]  /*14b0*/  ULEA UR4, UR18, UR4, 0x2 ;  /* 0x0000000412047291 */ /* 0x000fe4000f8e10ff */
[----:B------:R-:W-:-:S02]  /*14c0*/  USEL UR6, URZ, 0x8000, UP0 ;  /* 0x00008000ff067887 */ /* 0x000fc40008000000 */
[----:B------:R-:W-:-:S03]  /*14d0*/  UIADD3 UR5, UPT, UPT, UR7, UR17, UR5 ;  /* 0x0000001107057290 */ /* 0x000fc6000fffe005 */
[----:B------:R-:W-:Y:S01]  /*14e0*/  UMOV UR7, 0x3 ;  /* 0x0000000300077882 */ /* 0x000fe20000000000 */
[----:B------:R-:W-:Y:S02]  /*14f0*/  UIADD3 UR5, UPT, UPT, UR5, UR6, URZ ;  /* 0x0000000605057290 */ /* 0x000fe4000fffe0ff */
[----:B------:R-:W-:-:S04]  /*1500*/  USHF.L.U32 UR4, UR7, UR4, URZ ;  /* 0x0000000407047299 */ /* 0x000fc800080006ff */
[----:B------:R-:W-:Y:S02]  /*1510*/  MOV R3, UR5 ;  /* 0x0000000500037c02 */ /* 0x000fe40008000f00 */
[----:B------:R-:W-:Y:S02]  /*1520*/  IMAD.U32 R2, RZ, RZ, UR4 ;  /* 0x00000004ff027e24 */ /* 0x000fe4000f8e00ff */
.L_x_17:
[----:B------:R-:W-:Y:S05]  /*1530*/  BRA.U !UP6, `(.L_x_18) ;  /* 0x000000010ed47547 */ /* 0x000fea000b800000 */
[----:B------:R-:W1:Y:S01]  /*1540*/  LDCU.128 UR12, c[0x0][0xb10] ;  /* 0x00016200ff0c77ac */ /* 0x000e620008000c00 */
[----:B------:R-:W2:Y:S01]  /*1550*/  LDCU UR6, c[0x0][0x370] ;  /* 0x00006e00ff0677ac */ /* 0x000ea20008000800 */
[----:B------:R-:W3:Y:S01]  /*1560*/  LDCU UR5, c[0x0][0x374] ;  /* 0x00006e80ff0577ac */ /* 0x000ee20008000800 */
[----:B------:R-:W4:Y:S01]  /*1570*/  LDCU UR25, c[0x0][0xb0c] ;  /* 0x00016180ff1977ac */ /* 0x000f220008000800 */
[----:B------:R-:W4:Y:S01]  /*1580*/  LDCU UR4, c[0x0][0xb20] ;  /* 0x00016400ff0477ac */ /* 0x000f220008000800 */
[----:B------:R-:W4:Y:S01]  /*1590*/  LDCU.64 UR8, c[0x0][0xb28] ;  /* 0x00016500ff0877ac */ /* 0x000f220008000a00 */
[----:B-1----:R-:W-:Y:S02]  /*15a0*/  UISETP.NE.AND UP0, UPT, UR14, 0x1, UPT ;  /* 0x000000010e00788c */ /* 0x002fe4000bf05270 */
[----:B---3--:R-:W-:Y:S02]  /*15b0*/  UIMAD.WIDE.U32 UR10, UR5, UR15, URZ ;  /* 0x0000000f050a72a5 */ /* 0x008fe4000f8e00ff */
[----:B--2---:R-:W-:-:S02]  /*15c0*/  UIMAD.WIDE.U32 UR18, UR6, UR12, URZ ;  /* 0x0000000c061272a5 */ /* 0x004fc4000f8e00ff */
[----:B----4-:R-:W-:Y:S02]  /*15d0*/  UISETP.NE.AND UP1, UPT, UR25, 0x1, UPT ;  /* 0x000000011900788c */ /* 0x010fe4000bf25270 */
[----:B------:R-:W-:Y:S01]  /*15e0*/  UISETP.NE.AND UP2, UPT, UR24, 0x1, UPT ;  /* 0x000000011800788c */ /* 0x000fe2000bf45270 */
[----:B------:R-:W-:Y:S02]  /*15f0*/  UMOV UR10, UR11 ;  /* 0x0000000b000a7c82 */ /* 0x000fe40008000000 */
[----:B------:R-:W-:Y:S01]  /*1600*/  UMOV UR18, UR19 ;  /* 0x0000001300127c82 */ /* 0x000fe20008000000 */
[----:B------:R-:W-:Y:S02]  /*1610*/  @UP0 USHF.R.U32.HI UR5, URZ, UR4, UR10 ;  /* 0x00000004ff050299 */ /* 0x000fe4000801160a */
[----:B------:R-:W-:Y:S02]  /*1620*/  UIMAD.WIDE.U32 UR22, UR20, UR15, URZ ;  /* 0x0000000f141672a5 */ /* 0x000fe4000f8e00ff */
[----:B------:R-:W-:-:S02]  /*1630*/  UIMAD.WIDE.U32 UR10, UR5, UR8, URZ ;  /* 0x00000008050a72a5 */ /* 0x000fc4000f8e00ff */
[----:B------:R-:W-:Y:S02]  /*1640*/  @UP1 USHF.R.U32.HI UR6, URZ, UR13, UR18 ;  /* 0x0000000dff061299 */ /* 0x000fe40008011612 */
[----:B------:R-:W-:Y:S02]  /*1650*/  UIMAD.WIDE.U32 UR16, UR26, UR12, URZ ;  /* 0x0000000c1a1072a5 */ /* 0x000fe4000f8e00ff */
[----:B------:R-:W-:Y:S01]  /*1660*/  UIMAD.WIDE.U32 UR18, UR6, UR8, URZ ;  /* 0x00000008061272a5 */ /* 0x000fe2000f8e00ff */
[----:B------:R-:W-:Y:S01]  /*1670*/  UMOV UR22, UR23 ;  /* 0x0000001700167c82 */ /* 0x000fe20008000000 */
[----:B------:R-:W-:Y:S01]  /*1680*/  UMOV UR10, UR11 ;  /* 0x0000000b000a7c82 */ /* 0x000fe20008000000 */
[----:B------:R-:W-:Y:S02]  /*1690*/  USHF.R.U32.HI UR22, URZ, UR4, UR22 ;  /* 0x00000004ff167299 */ /* 0x000fe40008011616 */
[----:B------:R-:W-:Y:S02]  /*16a0*/  @UP2 USHF.R.U32.HI UR5, URZ, UR9, UR10 ;  /* 0x00000009ff052299 */ /* 0x000fe4000801160a */
[----:B------:R-:W-:Y:S01]  /*16b0*/  UMOV UR7, UR19 ;  /* 0x0000001300077c82 */ /* 0x000fe20008000000 */
[----:B------:R-:W-:Y:S01]  /*16c0*/  UMOV UR16, UR17 ;  /* 0x0000001100107c82 */ /* 0x000fe20008000000 */
[----:B------:R-:W-:-:S02]  /*16d0*/  @UP2 USHF.R.U32.HI UR6, URZ, UR9, UR7 ;  /* 0x00000009ff062299 */ /* 0x000fc40008011607 */
[----:B------:R-:W-:Y:S02]  /*16e0*/  USHF.R.U32.HI UR16, URZ, UR13, UR16 ;  /* 0x0000000dff107299 */ /* 0x000fe40008011610 */
[----:B------:R-:W-:Y:S02]  /*16f0*/  USEL UR4, UR20, UR22, !UP0 ;  /* 0x0000001614047287 */ /* 0x000fe4000c000000 */
[----:B------:R-:W-:Y:S02]  /*1700*/  UIMAD UR7, UR5, UR24, URZ ;  /* 0x00000018050772a4 */ /* 0x000fe4000f8e02ff */
[----:B------:R-:W-:Y:S02]  /*1710*/  USEL UR5, UR26, UR16, !UP1 ;  /* 0x000000101a057287 */ /* 0x000fe4000c800000 */
[----:B------:R-:W-:Y:S02]  /*1720*/  UIMAD UR12, UR6, UR24, URZ ;  /* 0x00000018060c72a4 */ /* 0x000fe4000f8e02ff */
[----:B------:R-:W-:-:S02]  /*1730*/  UISETP.GE.AND UP0, UPT, UR4, UR7, UPT ;  /* 0x000000070400728c */ /* 0x000fc4000bf06270 */
[----:B------:R-:W-:Y:S02]  /*1740*/  UIMAD.WIDE.U32 UR10, UR4, UR8, URZ ;  /* 0x00000008040a72a5 */ /* 0x000fe4000f8e00ff */
[----:B------:R-:W-:Y:S02]  /*1750*/  UISETP.GE.OR UP0, UPT, UR5, UR12, UP0 ;  /* 0x0000000c0500728c */ /* 0x000fe40008706670 */
[----:B------:R-:W-:Y:S02]  /*1760*/  UIMAD.WIDE.U32 UR12, UR5, UR8, URZ ;  /* 0x00000008050c72a5 */ /* 0x000fe4000f8e00ff */
[----:B------:R-:W-:Y:S01]  /*1770*/  UIADD3 UR10, UPT, UPT, -UR4, URZ, URZ ;  /* 0x000000ff040a7290 */ /* 0x000fe2000fffe1ff */
[----:B------:R-:W-:Y:S01]  /*1780*/  UMOV UR8, UR11 ;  /* 0x0000000b00087c82 */ /* 0x000fe20008000000 */
[----:B------:R-:W-:Y:S02]  /*1790*/  UIADD3 UR16, UPT, UPT, -UR5, URZ, URZ ;  /* 0x000000ff05107290 */ /* 0x000fe4000fffe1ff */
[----:B------:R-:W-:-:S03]  /*17a0*/  USHF.R.U32.HI UR8, URZ, UR9, UR8 ;  /* 0x00000009ff087299 */ /* 0x000fc60008011608 */
[----:B------:R-:W-:Y:S01]  /*17b0*/  @!UP0 UMOV UR7, UR13 ;  /* 0x0000000d00078c82 */ /* 0x000fe20008000000 */
[----:B------:R-:W-:Y:S02]  /*17c0*/  UIMAD UR20, UR14, UR10, UR20 ;  /* 0x0000000a0e1472a4 */ /* 0x000fe4000f8e0214 */
[----:B------:R-:W-:Y:S02]  /*17d0*/  USEL UR8, UR4, UR8, !UP2 ;  /* 0x0000000804087287 */ /* 0x000fe4000d000000 */
[----:B------:R-:W-:Y:S02]  /*17e0*/  @!UP0 USHF.R.U32.HI UR7, URZ, UR9, UR7 ;  /* 0x00000009ff078299 */ /* 0x000fe40008011607 */
[----:B------:R-:W-:Y:S02]  /*17f0*/  UIADD3 UR9, UPT, UPT, -UR8, URZ, URZ ;  /* 0x000000ff08097290 */ /* 0x000fe4000fffe1ff */
[----:B------:R-:W-:Y:S02]  /*1800*/  @!UP0 USEL UR7, UR5, UR7, !UP2 ;  /* 0x0000000705078287 */ /* 0x000fe4000d000000 */
[----:B------:R-:W-:-:S02]  /*1810*/  UIMAD UR9, UR24, UR9, UR4 ;  /* 0x00000009180972a4 */ /* 0x000fc4000f8e0204 */
[----:B------:R-:W-:Y:S02]  /*1820*/  @!UP0 UIADD3 UR8, UPT, UPT, UR8, -UR7, URZ ;  /* 0x8000000708088290 */ /* 0x000fe4000fffe0ff */
[----:B------:R-:W-:Y:S02]  /*1830*/  @!UP0 UIMAD UR6, UR9, UR6, UR7 ;  /* 0x00000006090682a4 */ /* 0x000fe4000f8e0207 */
[----:B------:R-:W-:Y:S02]  /*1840*/  @!UP0 UIMAD UR4, UR8, UR24, UR5 ;  /* 0x00000018080482a4 */ /* 0x000fe4000f8e0205 */
[----:B------:R-:W-:Y:S02]  /*1850*/  UIMAD UR16, UR25, UR16, UR26 ;  /* 0x00000010191072a4 */ /* 0x000fe4000f8e021a */
[----:B------:R-:W-:Y:S01]  /*1860*/  UIMAD UR20, UR4, UR14, UR20 ;  /* 0x0000000e041472a4 */ /* 0x000fe2000f8e0214 */
[----:B------:R-:W-:Y:S02]  /*1870*/  @!UP0 UMOV UR5, UR6 ;  /* 0x0000000600058c82 */ /* 0x000fe40008000000 */
[----:B------:R-:W-:-:S12]  /*1880*/  UIMAD UR16, UR5, UR25, UR16 ;  /* 0x00000019051072a4 */ /* 0x000fd8000f8e0210 */
.L_x_18:
[----:B------:R-:W-:-:S09]  /*1890*/  UISETP.NE.AND UP0, UPT, UR27, 0x1, UPT ;  /* 0x000000011b00788c */ /* 0x000fd2000bf05270 */
[----:B------:R-:W-:Y:S05]  /*18a0*/  BRA.U UP0, `(.L_x_19) ;  /* 0x0000000100447547 */ /* 0x000fea000b800000 */
[----:B------:R-:W1:Y:S01]  /*18b0*/  LDCU.128 UR8, c[0x0][0xb10] ;  /* 0x00016200ff0877ac */ /* 0x000e620008000c00 */
[----:B------:R-:W2:Y:S01]  /*18c0*/  LDCU UR12, c[0x0][0xb0c] ;  /* 0x00016180ff0c77ac */ /* 0x000ea20008000800 */
[----:B------:R-:W3:Y:S01]  /*18d0*/  LDCU UR13, c[0x0][0xb20] ;  /* 0x00016400ff0d77ac */ /* 0x000ee20008000800 */
[----:B-1----:R-:W-:Y:S02]  /*18e0*/  UIMAD.WIDE.U32 UR6, UR16, UR8, URZ ;  /* 0x00000008100672a5 */ /* 0x002fe4000f8e00ff */
[----:B------:R-:W-:Y:S02]  /*18f0*/  UIMAD.WIDE.U32 UR4, UR20, UR11, URZ ;  /* 0x0000000b140472a5 */ /* 0x000fe4000f8e00ff */
[----:B--2---:R-:W-:Y:S02]  /*1900*/  UISETP.NE.AND UP1, UPT, UR12, 0x1, UPT ;  /* 0x000000010c00788c */ /* 0x004fe4000bf25270 */
[----:B------:R-:W-:Y:S01]  /*1910*/  UISETP.NE.AND UP0, UPT, UR10, 0x1, UPT ;  /* 0x000000010a00788c */ /* 0x000fe2000bf05270 */
[----:B------:R-:W-:-:S02]  /*1920*/  UMOV UR6, UR7 ;  /* 0x0000000700067c82 */ /* 0x000fc40008000000 */
[----:B------:R-:W-:Y:S01]  /*1930*/  UMOV UR4, UR5 ;  /* 0x0000000500047c82 */ /* 0x000fe20008000000 */
[----:B------:R-:W-:Y:S02]  /*1940*/  USHF.R.U32.HI UR9, URZ, UR9, UR6 ;  /* 0x00000009ff097299 */ /* 0x000fe40008011606 */
[----:B---3--:R-:W-:Y:S02]  /*1950*/  USHF.R.U32.HI UR4, URZ, UR13, UR4 ;  /* 0x0000000dff047299 */ /* 0x008fe40008011604 */
[----:B------:R-:W-:Y:S02]  /*1960*/  USEL UR5, UR16, UR9, !UP1 ;  /* 0x0000000910057287 */ /* 0x000fe4000c800000 */
[----:B------:R-:W-:-:S04]  /*1970*/  USEL UR4, UR20, UR4, !UP0 ;  /* 0x0000000414047287 */ /* 0x000fc8000c000000 */
[----:B------:R-:W-:Y:S02]  /*1980*/  UIADD3 UR6, UPT, UPT, -UR4, UR5, URZ ;  /* 0x0000000504067290 */ /* 0x000fe4000fffe1ff */
[----:B------:R-:W-:Y:S02]  /*1990*/  UIADD3 UR4, UPT, UPT, UR4, -UR5, URZ ;  /* 0x8000000504047290 */ /* 0x000fe4000fffe0ff */
[----:B------:R-:W-:Y:S02]  /*19a0*/  UIMAD UR20, UR6, UR10, UR20 ;  /* 0x0000000a061472a4 */ /* 0x000fe4000f8e0214 */
[----:B------:R-:W-:-:S12]  /*19b0*/  UIMAD UR16, UR4, UR12, UR16 ;  /* 0x0000000c041072a4 */ /* 0x000fd8000f8e0210 */
.L_x_19:
[----:B------:R-:W-:-:S09]  /*19c0*/  UISETP.EQ.U32.AND UP0, UPT, UR28, 0x1, UPT ;  /* 0x000000011c00788c */ /* 0x000fd2000bf02070 */
[----:B------:R-:W-:Y:S05]  /*19d0*/  BRA.U !UP0, `(.L_x_20) ;  /* 0x00000001080c7547 */ /* 0x000fea000b800000 */
[----:B------:R-:W-:Y:S01]  /*19e0*/  UCGABAR_WAIT ;  /* 0x0000000000007dc7 */ /* 0x000fe20008000000 */
[----:B------:R-:W-:Y:S01]  /*19f0*/  CCTL.IVALL ;  /* 0x00000000ff00798f */ /* 0x000fe20002000000 */
[----:B------:R-:W-:Y:S05]  /*1a00*/  BRA `(.L_x_21) ;  /* 0x0000000000047947 */ /* 0x000fea0003800000 */
.L_x_20:
[----:B------:R-:W-:Y:S06]  /*1a10*/  BAR.SYNC.DEFER_BLOCKING 0x0 ;  /* 0x0000000000007b1d */ /* 0x000fec0000010000 */
.L_x_21:
[----:B------:R-:W-:Y:S05]  /*1a20*/  BRA.U UP5, `(.L_x_22) ;  /* 0x0000001505907547 */ /* 0x000fea000b800000 */
[----:B------:R-:W1:Y:S01]  /*1a30*/  LDCU UR6, c[0x0][0x38c] ;  /* 0x00007180ff0677ac */ /* 0x000e620008000800 */
[----:B------:R-:W-:Y:S01]  /*1a40*/  PLOP3.LUT P2, PT, PT, PT, UP3, 0x80, 0x8 ;  /* 0x000000000008781c */ /* 0x000fe20003f4f038 */
[----:B------:R-:W-:Y:S01]  /*1a50*/  IMAD.MOV.U32 R12, RZ, RZ, 0x1 ;  /* 0x00000001ff0c7424 */ /* 0x000fe200078e00ff */
[----:B------:R-:W-:Y:S01]  /*1a60*/  ISETP.NE.AND P3, PT, R0, RZ, P4 ;  /* 0x000000ff0000720c */ /* 0x000fe20002765270 */
[----:B------:R-:W-:Y:S01]  /*1a70*/  USHF.L.U32 UR7, UR26, 0x6, URZ ;  /* 0x000000061a077899 */ /* 0x000fe200080006ff */
[----:B------:R-:W-:Y:S01]  /*1a80*/  PLOP3.LUT P2, PT, P2, PT, PT, 0x8, 0x80 ;  /* 0x000000000080781c */ /* 0x000fe2000174e170 */
[----:B------:R-:W-:Y:S01]  /*1a90*/  USHF.L.U32 UR8, UR26, 0x7, URZ ;  /* 0x000000071a087899 */ /* 0x000fe200080006ff */
[----:B------:R-:W-:Y:S01]  /*1aa0*/  CS2R R10, SRZ ;  /* 0x00000000000a7805 */ /* 0x000fe2000001ff00 */
[----:B------:R-:W-:Y:S01]  /*1ab0*/  UISETP.NE.AND UP1, UPT, UR21, URZ, UPT ;  /* 0x000000ff1500728c */ /* 0x000fe2000bf25270 */
[----:B------:R-:W-:Y:S01]  /*1ac0*/  IMAD.MOV.U32 R9, RZ, RZ, RZ ;  /* 0x000000ffff097224 */ /* 0x000fe200078e00ff */
[----:B------:R-:W2:Y:S01]  /*1ad0*/  LDCU UR50, c[0x0][0x370] ;  /* 0x00006e00ff3277ac */ /* 0x000ea20008000800 */
[----:B------:R-:W-:Y:S01]  /*1ae0*/  IMAD.MOV.U32 R8, RZ, RZ, 0x1 ;  /* 0x00000001ff087424 */ /* 0x000fe200078e00ff */
[----:B------:R-:W-:Y:S01]  /*1af0*/  USEL UR38, UR41, 0x2, UP1 ;  /* 0x0000000229267887 */ /* 0x000fe20008800000 */
[----:B------:R-:W3:Y:S01]  /*1b00*/  LDCU.64 UR46, c[0x0][0x348] ;  /* 0x00006900ff2e77ac */ /* 0x000ee20008000a00 */
[----:B-1----:R-:W-:-:S02]  /*1b10*/  UIADD3 UR5, UPT, UPT, UR6, 0x7f, URZ ;  /* 0x0000007f06057890 */ /* 0x002fc4000fffe0ff */
[----:B------:R-:W-:Y:S02]  /*1b20*/  UIADD3 UR58, UPT, UPT, UR6, 0xfe, URZ ;  /* 0x000000fe063a7890 */ /* 0x000fe4000fffe0ff */
[----:B------:R-:W-:Y:S01]  /*1b30*/  USHF.R.S32.HI UR4, URZ, 0x1f, UR5 ;  /* 0x0000001fff047899 */ /* 0x000fe20008011405 */
[----:B------:R-:W1:Y:S03]  /*1b40*/  LDCU UR49, c[0x0][0x374] ;  /* 0x00006e80ff3177ac */ /* 0x000e660008000800 */
[----:B------:R-:W-:Y:S02]  /*1b50*/  ULEA.HI UR4, UR4, UR5, URZ, 0x7 ;  /* 0x0000000504047291 */ /* 0x000fe4000f8f38ff */
[----:B------:R-:W-:Y:S02]  /*1b60*/  UIADD3 UR5, UPT, UPT, UR6, -0x1, URZ ;  /* 0xffffffff06057890 */ /* 0x000fe4000fffe0ff */
[----:B------:R-:W-:-:S02]  /*1b70*/  USHF.R.S32.HI UR53, URZ, 0x7, UR4 ;  /* 0x00000007ff357899 */ /* 0x000fc40008011404 */
[----:B------:R-:W-:Y:S02]  /*1b80*/  UISETP.GE.U32.AND UP2, UPT, UR5, -0xff, UPT ;  /* 0xffffff010500788c */ /* 0x000fe4000bf46070 */
[----:B------:R-:W-:Y:S02]  /*1b90*/  UISETP.LT.U32.AND UP0, UPT, UR53, 0x4, UPT ;  /* 0x000000043500788c */ /* 0x000fe4000bf01070 */
[----:B------:R-:W-:Y:S02]  /*1ba0*/  ULOP3.LUT UR6, UR7, 0x40, URZ, 0xc0, !UPT ;  /* 0x0000004007067892 */ /* 0x000fe4000f8ec0ff */
[----:B------:R-:W-:Y:S02]  /*1bb0*/  USEL UR51, UR53, 0x4, UP0 ;  /* 0x0000000435337887 */ /* 0x000fe40008000000 */
[----:B------:R-:W-:Y:S02]  /*1bc0*/  ULOP3.LUT UR5, UR8, 0x80, URZ, 0xc0, !UPT ;  /* 0x0000008008057892 */ /* 0x000fe4000f8ec0ff */
[----:B------:R-:W-:-:S02]  /*1bd0*/  UIADD3 UR4, UPT, UPT, UR51, -0x1, URZ ;  /* 0xffffffff33047890 */ /* 0x000fc4000fffe0ff */
[----:B------:R-:W-:Y:S02]  /*1be0*/  @UP2 UIADD3 UR4, UPT, UPT, UR51, URZ, URZ ;  /* 0x000000ff33042290 */ /* 0x000fe4000fffe0ff */
[----:B------:R-:W-:Y:S02]  /*1bf0*/  ULEA UR57, UR57, UR6, 0x5 ;  /* 0x0000000639397291 */ /* 0x000fe4000f8e28ff */
[----:B------:R-:W-:Y:S02]  /*1c00*/  ULEA UR55, UR55, UR5, 0x5 ;  /* 0x0000000537377291 */ /* 0x000fe4000f8e28ff */
[----:B------:R-:W-:Y:S02]  /*1c10*/  UIADD3 UR56, UPT, UPT, UR53, -UR51, URZ ;  /* 0x8000003335387290 */ /* 0x000fe4000fffe0ff */
[----:B------:R-:W-:Y:S02]  /*1c20*/  UIADD3 UR41, UPT, UPT, UR4, 0x1, URZ ;  /* 0x0000000104297890 */ /* 0x000fe4000fffe0ff */
[----:B------:R-:W-:Y:S01]  /*1c30*/  UIADD3 UR54, UPT, UPT, -UR4, URZ, URZ ;  /* 0x000000ff04367290 */ /* 0x000fe2000fffe1ff */
[----:B-123--:R-:W-:-:S11]  /*1c40*/  UMOV UR29, URZ ;  /* 0x000000ff001d7c82 */ /* 0x00efd60008000000 */
.L_x_46:
[----:B------:R-:W-:Y:S01]  /*1c50*/  UISETP.NE.AND UP0, UPT, UR52, URZ, UPT ;  /* 0x000000ff3400728c */ /* 0x000fe2000bf05270 */
[----:B-1----:R-:W1:Y:S08]  /*1c60*/  S2UR UR52, SR_CgaCtaId ;  /* 0x00000000003479c3 */ /* 0x002e700000008800 */
[----:B---3--:R-:W-:Y:S05]  /*1c70*/  BRA.U UP0, `(.L_x_23) ;  /* 0x0000000100347547 */ /* 0x008fea000b800000 */
[----:B------:R-:W2:Y:S01]  /*1c80*/  S2R R0, SR_CgaCtaId ;  /* 0x0000000000007919 */ /* 0x000ea20000008800 */
[----:B------:R-:W-:Y:S02]  /*1c90*/  MOV R3, 0x400 ;  /* 0x0000040000037802 */ /* 0x000fe40000000f00 */
[----:B------:R-:W-:Y:S02]  /*1ca0*/  SHF.L.U32 R2, R8, 0x1f, RZ ;  /* 0x0000001f08027819 */ /* 0x000fe400000006ff */
[----:B--2---:R-:W-:-:S05]  /*1cb0*/  LEA R0, R0, R3, 0x18 ;  /* 0x0000000300007211 */ /* 0x004fca00078ec0ff */
[----:B------:R-:W-:-:S04]  /*1cc0*/  IMAD R3, R9, 0x8, R0 ;  /* 0x0000000809037824 */ /* 0x000fc800078e0200 */
[----:B------:R-:W2:Y:S02]  /*1cd0*/  SYNCS.PHASECHK.TRANS64.TRYWAIT P0, [R3+URZ+0x100], R2 ;  /* 0x00010002030075a7 */ /* 0x000ea400080011ff */
[----:B--2---:R-:W-:Y:S05]  /*1ce0*/  @!P0 BRA `(.L_x_24) ;  /* 0x0000008000f48947 */ /* 0x004fea0003800000 */
.L_x_153:
[----:B------:R-:W-:Y:S01]  /*1cf0*/  VIADD R9, R9, 0x1 ;  /* 0x0000000109097836 */ /* 0x000fe20000000000 */
[----:B------:R2:W-:Y:S04]  /*1d00*/  SYNCS.ARRIVE.TRANS64.A1T0 RZ, [R3+URZ+0xf0], RZ ;  /* 0x0000f0ff03ff79a7 */ /* 0x0005e800081000ff */
[----:B------:R-:W-:-:S04]  /*1d10*/  ISETP.NE.AND P0, PT, R9, 0x2, PT ;  /* 0x000000020900780c */ /* 0x000fc80003f05270 */
[----:B------:R-:W-:Y:S02]  /*1d20*/  SEL R9, R9, RZ, P0 ;  /* 0x000000ff09097207 */ /* 0x000fe40000000000 */
[----:B--2---:R-:W-:-:S04]  /*1d30*/  SEL R3, RZ, 0x1, P0 ;  /* 0x00000001ff037807 */ /* 0x004fc80000000000 */
[----:B------:R-:W-:Y:S02]  /*1d40*/  LOP3.LUT R8, R8, R3, RZ, 0x3c, !PT ;  /* 0x0000000308087212 */ /* 0x000fe400078e3cff */
.L_x_23:
[----:B------:R-:W-:Y:S01]  /*1d50*/  UMOV UR21, 0x400 ;  /* 0x0000040000157882 */ /* 0x000fe20000000000 */
[----:B------:R-:W-:Y:S01]  /*1d60*/  SHF.L.U32 R0, R12, 0x1f, RZ ;  /* 0x0000001f0c007819 */ /* 0x000fe200000006ff */
[----:B-1----:R-:W-:Y:S02]  /*1d70*/  ULEA UR21, UR52, UR21, 0x18 ;  /* 0x0000001534157291 */ /* 0x002fe4000f8ec0ff */
[----:B------:R-:W-:Y:S02]  /*1d80*/  UISETP.GE.U32.AND UP0, UPT, UR58, 0xff, UPT ;  /* 0x000000ff3a00788c */ /* 0x000fe4000bf06070 */
[----:B------:R-:W-:Y:S02]  /*1d90*/  ULEA UR4, UR29, UR21, 0x3 ;  /* 0x000000151d047291 */ /* 0x000fe4000f8e18ff */
[----:B------:R-:W-:Y:S01]  /*1da0*/  ULEA UR19, UR20, UR57, 0x7 ;  /* 0x0000003914137291 */ /* 0x000fe2000f8e38ff */
[----:B------:R-:W-:-:S06]  /*1db0*/  UMOV UR13, URZ ;  /* 0x000000ff000d7c82 */ /* 0x000fcc0008000000 */
[----:B------:R1:W2:Y:S01]  /*1dc0*/  SYNCS.PHASECHK.TRANS64.TRYWAIT P1, [UR4+0x20], R0 ;  /* 0x00002000ff0075a7 */ /* 0x0002a20008021104 */
[----:B------:R-:W-:-:S04]  /*1dd0*/  ULEA.HI UR4, UR16, UR16, URZ, 0x1 ;  /* 0x0000001010047291 */ /* 0x000fc8000f8f08ff */
[----:B------:R-:W-:-:S04]  /*1de0*/  USHF.L.U32 UR4, UR4, 0x7, URZ ;  /* 0x0000000704047899 */ /* 0x000fc800080006ff */
[----:B------:R-:W-:-:S04]  /*1df0*/  ULOP3.LUT UR35, UR4, 0xffffff00, URZ, 0xc0, !UPT ;  /* 0xffffff0004237892 */ /* 0x000fc8000f8ec0ff */
[----:B------:R-:W-:Y:S01]  /*1e00*/  UIADD3 UR35, UPT, UPT, UR55, UR35, URZ ;  /* 0x0000002337237290 */ /* 0x000fe2000fffe0ff */
[----:B------:R-:W-:Y:S11]  /*1e10*/  BRA.U !UP0, `(.L_x_25) ;  /* 0x0000000508187547 */ /* 0x000ff6000b800000 */
[----:B------:R-:W-:Y:S01]  /*1e20*/  UMOV UR30, UR54 ;  /* 0x00000036001e7c82 */ /* 0x000fe20008000000 */
[----:B------:R-:W-:Y:S01]  /*1e30*/  UMOV UR6, UR29 ;  /* 0x0000001d00067c82 */ /* 0x000fe20008000000 */
[----:B------:R-:W-:-:S05]  /*1e40*/  UMOV UR26, 0x40 ;  /* 0x00000040001a7882 */ /* 0x000fca0000000000 */
.L_x_33:
[----:B------:R-:W-:Y:S01]  /*1e50*/  ULEA UR5, UR6, UR21, 0x3 ;  /* 0x0000001506057291 */ /* 0x000fe2000f8e18ff */
[----:B--2---:R-:W-:Y:S01]  /*1e60*/  @P4 MOV R2, 0x18000 ;  /* 0x0001800000024802 */ /* 0x004fe20000000f00 */
[----:B--23--:R-:W-:Y:S10]  /*1e70*/  @P1 BRA `(.L_x_26) ;  /* 0x00000000000c1947 */ /* 0x00cff40003800000 */
[----:B------:R-:W-:-:S04]  /*1e80*/  SHF.L.U32 R3, R12, 0x1f, RZ ;  /* 0x0000001f0c037819 */ /* 0x000fc800000006ff */
[----:B------:R-:W2:Y:S02]  /*1e90*/  SYNCS.PHASECHK.TRANS64.TRYWAIT P0, [UR5+0x20], R3 ;  /* 0x00002003ff0075a7 */ /* 0x000ea40008001105 */
[----:B--2---:R-:W-:Y:S05]  /*1ea0*/  @!P0 BRA `(.L_x_27) ;  /* 0x0000008000988947 */ /* 0x004fea0003800000 */
.L_x_26:
[----:B------:R2:W-:Y:S01]  /*1eb0*/  @P4 SYNCS.ARRIVE.TRANS64 RZ, [UR5], R2 ;  /* 0x00000002ffff49a7 */ /* 0x0005e20008000005 */
[----:B------:R-:W-:Y:S02]  /*1ec0*/  ULOP3.LUT UR4, UR38, 0x2, URZ, 0xfc, !UPT ;  /* 0x0000000226047892 */ /* 0x000fe4000f8efcff */
[----:B------:R-:W-:Y:S02]  /*1ed0*/  UIADD3 UR30, UPT, UPT, UR30, 0x1, URZ ;  /* 0x000000011e1e7890 */ /* 0x000fe4000fffe0ff */
[----:B------:R-:W-:Y:S02]  /*1ee0*/  UISETP.NE.AND UP0, UPT, UR4, 0x2, UPT ;  /* 0x000000020400788c */ /* 0x000fe4000bf05270 */
[----:B------:R-:W-:-:S07]  /*1ef0*/  UISETP.NE.AND UP2, UPT, UR30, 0x1, UPT ;  /* 0x000000011e00788c */ /* 0x000fce000bf45270 */
[----:B------:R-:W-:Y:S05]  /*1f00*/  BRA.U UP0, `(.L_x_28) ;  /* 0x0000000100047547 */ /* 0x000fea000b800000 */
[----:B------:R-:W-:Y:S05]  /*1f10*/  BPT.TRAP 0x1 ;  /* 0x000000040000795c */ /* 0x000fea0000300000 */
.L_x_28:
[----:B------:R-:W-:Y:S04]  /*1f20*/  BSSY.RECONVERGENT B0, `(.L_x_29) ;  /* 0x0000003000007945 */ /* 0x000fe80003800200 */
[----:B------:R-:W-:Y:S05]  /*1f30*/  @!P3 BRA `(.L_x_30) ;  /* 0x000000000004b947 */ /* 0x000fea0003800000 */
[----:B------:R-:W-:Y:S05]  /*1f40*/  BPT.TRAP 0x1 ;  /* 0x000000040000795c */ /* 0x000fea0000300000 */
.L_x_30:
[----:B------:R-:W-:Y:S05]  /*1f50*/  BSYNC.RECONVERGENT B0 ;  /* 0x0000000000007941 */ /* 0x000fea0003800200 */
.L_x_29:
[----:B------:R-:W-:Y:S01]  /*1f60*/  UIADD3 UR4, UPT, UPT, UR6, 0x1, URZ ;  /* 0x0000000106047890 */ /* 0x000fe2000fffe0ff */
[----:B------:R-:W-:Y:S01]  /*1f70*/  BSSY.RECONVERGENT B0, `(.L_x_31) ;  /* 0x000002c000007945 */ /* 0x000fe20003800200 */
[----:B------:R-:W-:Y:S02]  /*1f80*/  ELECT P0, URZ, PT ;  /* 0x0000000000ff782f */ /* 0x000fe40003800000 */
[----:B------:R-:W-:-:S04]  /*1f90*/  UISETP.NE.AND UP0, UPT, UR4, 0x4, UPT ;  /* 0x000000040400788c */ /* 0x000fc8000bf05270 */
[----:B------:R-:W-:Y:S02]  /*1fa0*/  USEL UR7, URZ, 0x1, UP0 ;  /* 0x00000001ff077887 */ /* 0x000fe40008000000 */
[----:B------:R-:W-:-:S04]  /*1fb0*/  USEL UR29, UR4, URZ, UP0 ;  /* 0x000000ff041d7287 */ /* 0x000fc80008000000 */
[----:B------:R-:W-:Y:S01]  /*1fc0*/  ULEA UR4, UR29, UR21, 0x3 ;  /* 0x000000151d047291 */ /* 0x000fe2000f8e18ff */
[----:B------:R-:W-:-:S04]  /*1fd0*/  LOP3.LUT R12, R12, UR7, RZ, 0x3c, !PT ;  /* 0x000000070c0c7c12 */ /* 0x000fc8000f8e3cff */
[----:B-1----:R-:W-:-:S04]  /*1fe0*/  SHF.L.U32 R0, R12, 0x1f, RZ ;  /* 0x0000001f0c007819 */ /* 0x002fc800000006ff */
[----:B------:R1:W3:Y:S01]  /*1ff0*/  SYNCS.PHASECHK.TRANS64.TRYWAIT P1, [UR4+0x20], R0 ;  /* 0x00002000ff0075a7 */ /* 0x0002e20008021104 */
[----:B------:R-:W-:Y:S05]  /*2000*/  @!P0 BRA `(.L_x_32) ;  /* 0x0000000000888947 */ /* 0x000fea0003800000 */
[----:B------:R-:W-:Y:S02]  /*2010*/  USHF.L.U32 UR4, UR6, 0xe, URZ ;  /* 0x0000000e06047899 */ /* 0x000fe400080006ff */
[----:B------:R-:W-:Y:S02]  /*2020*/  UIADD3 UR22, UP1, UPT, UR46, 0x80, URZ ;  /* 0x000000802e167890 */ /* 0x000fe4000ff3e0ff */
[----:B------:R-:W-:Y:S02]  /*2030*/  ULOP3.LUT UR24, UR4, UR40, URZ, 0xfc, !UPT ;  /* 0x0000002804187292 */ /* 0x000fe4000f8efcff */
[----:B------:R-:W-:Y:S02]  /*2040*/  ULEA UR8, UR39, UR4, 0x1 ;  /* 0x0000000427087291 */ /* 0x000fe4000f8e08ff */
[----:B------:R-:W-:Y:S02]  /*2050*/  ULEA UR24, UR24, UR21, 0x1 ;  /* 0x0000001518187291 */ /* 0x000fe4000f8e08ff */
[----:B------:R-:W-:-:S02]  /*2060*/  UIADD3 UR14, UP0, UPT, UR46, 0x180, URZ ;  /* 0x000001802e0e7890 */ /* 0x000fc4000ff1e0ff */
[----:B------:R-:W-:Y:S02]  /*2070*/  UIADD3 UR8, UPT, UPT, UR21, UR8, URZ ;  /* 0x0000000815087290 */ /* 0x000fe4000fffe0ff */
[----:B------:R-:W-:Y:S02]  /*2080*/  UIADD3 UR34, UPT, UPT, UR26, -0x40, URZ ;  /* 0xffffffc01a227890 */ /* 0x000fe4000fffe0ff */
[----:B------:R-:W-:Y:S02]  /*2090*/  ULOP3.LUT UR33, UR5, 0xfefffff8, URZ, 0xc0, !UPT ;  /* 0xfefffff805217892 */ /* 0x000fe4000f8ec0ff */
[----:B------:R-:W-:Y:S02]  /*20a0*/  UIADD3.X UR23, UPT, UPT, URZ, UR47, URZ, UP1, !UPT ;  /* 0x0000002fff177290 */ /* 0x000fe40008ffe4ff */
[----:B------:R-:W-:Y:S02]  /*20b0*/  UIADD3 UR32, UPT, UPT, UR24, 0x8400, URZ ;  /* 0x0000840018207890 */ /* 0x000fe4000fffe0ff */
[----:B------:R-:W-:-:S02]  /*20c0*/  UPRMT UR7, URZ, 0x5410, UR37 ;  /* 0x00005410ff077896 */ /* 0x000fc40008000025 */
[----:B------:R-:W-:Y:S02]  /*20d0*/  UIADD3 UR24, UPT, UPT, UR24, 0xc400, URZ ;  /* 0x0000c40018187890 */ /* 0x000fe4000fffe0ff */
[----:B------:R-:W-:Y:S02]  /*20e0*/  UIADD3.X UR15, UPT, UPT, URZ, UR47, URZ, UP0, !UPT ;  /* 0x0000002fff0f7290 */ /* 0x000fe400087fe4ff */
[----:B------:R-:W-:Y:S02]  /*20f0*/  UIADD3 UR16, UPT, UPT, UR8, 0x28400, URZ ;  /* 0x0002840008107890 */ /* 0x000fe4000fffe0ff */
[----:B------:R-:W-:Y:S02]  /*2100*/  UPRMT UR4, URZ, 0x5410, UR31 ;  /* 0x00005410ff047896 */ /* 0x000fe4000800001f */
[----:B------:R-:W-:Y:S01]  /*2110*/  UIADD3 UR8, UPT, UPT, UR8, 0x2a400, URZ ;  /* 0x0002a40008087890 */ /* 0x000fe2000fffe0ff */
[----:B------:R-:W-:Y:S01]  /*2120*/  UMOV UR44, 0x0 ;  /* 0x00000000002c7882 */ /* 0x000fe20000000000 */
[----:B------:R-:W-:Y:S01]  /*2130*/  UMOV UR45, 0x10000000 ;  /* 0x10000000002d7882 */ /* 0x000fe20000000000 */
[----:B------:R-:W-:Y:S01]  /*2140*/  UMOV UR27, UR35 ;  /* 0x00000023001b7c82 */ /* 0x000fe20008000000 */
[----:B------:R-:W-:Y:S01]  /*2150*/  UMOV UR28, UR36 ;  /* 0x00000024001c7c82 */ /* 0x000fe20008000000 */
[----:B------:R-:W-:Y:S01]  /*2160*/  UMOV UR25, UR33 ;  /* 0x0000002100197c82 */ /* 0x000fe20008000000 */
[----:B------:R-:W-:Y:S01]  /*2170*/  UMOV UR20, UR36 ;  /* 0x0000002400147c82 */ /* 0x000fe20008000000 */
[----:B------:R-:W-:Y:S01]  /*2180*/  UMOV UR17, UR33 ;  /* 0x0000002100117c82 */ /* 0x000fe20008000000 */
[----:B------:R-:W-:Y:S01]  /*2190*/  UMOV UR18, UR34 ;  /* 0x0000002200127c82 */ /* 0x000fe20008000000 */
[----:B------:R4:W-:Y:S01]  /*21a0*/  UTMALDG.3D.MULTICAST.2CTA [UR32], [UR22], UR7, desc[UR44] ;  /* 0x00002c20160073b4 */ /* 0x0009e20008211807 */
[----:B------:R-:W-:Y:S01]  /*21b0*/  UMOV UR10, UR26 ;  /* 0x0000001a000a7c82 */ /* 0x000fe20008000000 */
[----:B------:R-:W-:Y:S01]  /*21c0*/  UMOV UR11, UR19 ;  /* 0x00000013000b7c82 */ /* 0x000fe20008000000 */
[----:B------:R-:W-:Y:S01]  /*21d0*/  UMOV UR12, UR36 ;  /* 0x00000024000c7c82 */ /* 0x000fe20008000000 */
[----:B------:R-:W-:Y:S01]  /*21e0*/  UMOV UR9, UR33 ;  /* 0x0000002100097c82 */ /* 0x000fe20008000000 */
[----:B------:R4:W-:Y:S01]  /*21f0*/  UTMALDG.3D.MULTICAST.2CTA [UR24], [UR22], UR7, desc[UR44] ;  /* 0x00002c18160073b4 */ /* 0x0009e20008211807 */
[----:B------:R4:W-:Y:S01]  /*2200*/  UTMALDG.3D.MULTICAST.2CTA [UR16], [UR14], UR4, desc[UR44] ;  /* 0x00002c100e0073b4 */ /* 0x0009e20008211804 */
[----:B------:R4:W-:Y:S02]  /*2210*/  UTMALDG.3D.MULTICAST.2CTA [UR8], [UR14], UR4, desc[UR44] ;  /* 0x00002c080e0073b4 */ /* 0x0009e40008211804 */
[----:B----4-:R-:W-:Y:S01]  /*2220*/  NOP ;  /* 0x0000000000007918 */ /* 0x010fe20000000000 */
.L_x_32:
[----:B------:R-:W-:Y:S05]  /*2230*/  BSYNC.RECONVERGENT B0 ;  /* 0x0000000000007941 */ /* 0x000fea0003800200 */
.L_x_31:
[----:B------:R-:W-:Y:S01]  /*2240*/  UIADD3 UR26, UPT, UPT, UR26, 0x80, URZ ;  /* 0x000000801a1a7890 */ /* 0x000fe2000fffe0ff */
[----:B------:R-:W-:Y:S01]  /*2250*/  UMOV UR6, UR29 ;  /* 0x0000001d00067c82 */ /* 0x000fe20008000000 */
[----:B------:R-:W-:Y:S01]  /*2260*/  UMOV UR13, UR41 ;  /* 0x00000029000d7c82 */ /* 0x000fe20008000000 */
[----:B------:R-:W-:Y:S09]  /*2270*/  BRA.U UP2, `(.L_x_33) ;  /* 0xfffffff902f47547 */ /* 0x000ff2000b83ffff */
.L_x_25:
[----:B------:R-:W-:Y:S01]  /*2280*/  ULEA UR4, UR29, UR21, 0x3 ;  /* 0x000000151d047291 */ /* 0x000fe2000f8e18ff */
[----:B-1----:R-:W-:Y:S01]  /*2290*/  SHF.L.U32 R0, R12, 0x1f, RZ ;  /* 0x0000001f0c007819 */ /* 0x002fe200000006ff */
[----:B------:R-:W-:Y:S01]  /*22a0*/  @!P2 SYNCS.ARRIVE.TRANS64.A1T0 RZ, [UR21+0x88], RZ ;  /* 0x000088ffffffa9a7 */ /* 0x000fe20008100015 */
[----:B------:R-:W-:-:S06]  /*22b0*/  UISETP.GT.AND UP0, UPT, UR53, UR51, UPT ;  /* 0x000000333500728c */ /* 0x000fcc000bf04270 */
[----:B--23--:R1:W2:Y:S03]  /*22c0*/  SYNCS.PHASECHK.TRANS64.TRYWAIT P1, [UR4+0x20], R0 ;  /* 0x00002000ff0075a7 */ /* 0x00c2a60008021104 */
[----:B------:R-:W-:Y:S05]  /*22d0*/  BRA.U !UP0, `(.L_x_34) ;  /* 0x0000000508107547 */ /* 0x000fea000b800000 */
[----:B------:R-:W-:Y:S01]  /*22e0*/  UIADD3 UR30, UPT, UPT, UR56, UR13, URZ ;  /* 0x0000000d381e7290 */ /* 0x000fe2000fffe0ff */
[----:B------:R-:W-:-:S11]  /*22f0*/  UMOV UR7, UR29 ;  /* 0x0000001d00077c82 */ /* 0x000fd60008000000 */
.L_x_42:
[----:B------:R-:W-:Y:S01]  /*2300*/  ULEA UR6, UR7, UR21, 0x3 ;  /* 0x0000001507067291 */ /* 0x000fe2000f8e18ff */
[----:B--2---:R-:W-:Y:S01]  /*2310*/  @P4 MOV R2, 0x18000 ;  /* 0x0001800000024802 */ /* 0x004fe20000000f00 */
[----:B--23--:R-:W-:Y:S10]  /*2320*/  @P1 BRA `(.L_x_35) ;  /* 0x00000000000c1947 */ /* 0x00cff40003800000 */
[----:B------:R-:W-:-:S04]  /*2330*/  SHF.L.U32 R3, R12, 0x1f, RZ ;  /* 0x0000001f0c037819 */ /* 0x000fc800000006ff */
[----:B------:R-:W2:Y:S02]  /*2340*/  SYNCS.PHASECHK.TRANS64.TRYWAIT P0, [UR6+0x20], R3 ;  /* 0x00002003ff0075a7 */ /* 0x000ea40008001106 */
[----:B--2---:R-:W-:Y:S05]  /*2350*/  @!P0 BRA `(.L_x_36) ;  /* 0x0000007c00848947 */ /* 0x004fea0003800000 */
.L_x_35:
[----:B------:R2:W-:Y:S01]  /*2360*/  @P4 SYNCS.ARRIVE.TRANS64 RZ, [UR6], R2 ;  /* 0x00000002ffff49a7 */ /* 0x0005e20008000006 */
[----:B------:R-:W-:-:S04]  /*2370*/  ULOP3.LUT UR4, UR38, 0x2, URZ, 0xfc, !UPT ;  /* 0x0000000226047892 */ /* 0x000fc8000f8efcff */
[----:B------:R-:W-:-:S09]  /*2380*/  UISETP.NE.AND UP0, UPT, UR4, 0x2, UPT ;  /* 0x000000020400788c */ /* 0x000fd2000bf05270 */
[----:B------:R-:W-:Y:S05]  /*2390*/  BRA.U UP0, `(.L_x_37) ;  /* 0x0000000100047547 */ /* 0x000fea000b800000 */
[----:B------:R-:W-:Y:S05]  /*23a0*/  BPT.TRAP 0x1 ;  /* 0x000000040000795c */ /* 0x000fea0000300000 */
.L_x_37:
[----:B------:R-:W-:Y:S04]  /*23b0*/  BSSY.RECONVERGENT B0, `(.L_x_38) ;  /* 0x0000003000007945 */ /* 0x000fe80003800200 */
[----:B------:R-:W-:Y:S05]  /*23c0*/  @!P3 BRA `(.L_x_39) ;  /* 0x000000000004b947 */ /* 0x000fea0003800000 */
[----:B------:R-:W-:Y:S05]  /*23d0*/  BPT.TRAP 0x1 ;  /* 0x000000040000795c */ /* 0x000fea0000300000 */
.L_x_39:
[----:B------:R-:W-:Y:S05]  /*23e0*/  BSYNC.RECONVERGENT B0 ;  /* 0x0000000000007941 */ /* 0x000fea0003800200 */
.L_x_38:
        /* <DEDUP_REMOVED lines=16> */
[----:B------:R-:W-:-:S02]  /*24f0*/  USHF.L.U32 UR34, UR13, 0x7, URZ ;  /* 0x000000070d227899 */ /* 0x000fc400080006ff */
[----:B------:R-:W-:Y:S02]  /*2500*/  UIADD3 UR22, UP0, UPT, UR46, 0x180, URZ ;  /* 0x000001802e167890 */ /* 0x000fe4000ff1e0ff */
[----:B------:R-:W-:Y:S02]  /*2510*/  UIADD3 UR8, UPT, UPT, UR21, UR8, URZ ;  /* 0x0000000815087290 */ /* 0x000fe4000fffe0ff */
[----:B------:R-:W-:Y:S02]  /*2520*/  ULOP3.LUT UR33, UR6, 0xfefffff8, URZ, 0xc0, !UPT ;  /* 0xfefffff806217892 */ /* 0x000fe4000f8ec0ff */
[----:B------:R-:W-:Y:S02]  /*2530*/  UIADD3.X UR15, UPT, UPT, URZ, UR47, URZ, UP1, !UPT ;  /* 0x0000002fff0f7290 */ /* 0x000fe40008ffe4ff */
[----:B------:R-:W-:Y:S02]  /*2540*/  UIADD3 UR32, UPT, UPT, UR24, 0x8400, URZ ;  /* 0x0000840018207890 */ /* 0x000fe4000fffe0ff */
[----:B------:R-:W-:-:S02]  /*2550*/  UPRMT UR4, URZ, 0x5410, UR37 ;  /* 0x00005410ff047896 */ /* 0x000fc40008000025 */
[----:B------:R-:W-:Y:S02]  /*2560*/  UIADD3 UR26, UPT, UPT, UR34, 0x40, URZ ;  /* 0x00000040221a7890 */ /* 0x000fe4000fffe0ff */
        /* <DEDUP_REMOVED lines=22> */
.L_x_41:
[----:B------:R-:W-:Y:S05]  /*26d0*/  BSYNC.RECONVERGENT B0 ;  /* 0x0000000000007941 */ /* 0x000fea0003800200 */
.L_x_40:
[----:B------:R-:W-:Y:S01]  /*26e0*/  UIADD3 UR13, UPT, UPT, UR13, 0x1, URZ ;  /* 0x000000010d0d7890 */ /* 0x000fe2000fffe0ff */
[----:B------:R-:W-:-:S03]  /*26f0*/  UMOV UR7, UR29 ;  /* 0x0000001d00077c82 */ /* 0x000fc60008000000 */
[----:B------:R-:W-:-:S09]  /*2700*/  UISETP.NE.AND UP0, UPT, UR13, UR30, UPT ;  /* 0x0000001e0d00728c */ /* 0x000fd2000bf05270 */
[----:B------:R-:W-:Y:S05]  /*2710*/  BRA.U UP0, `(.L_x_42) ;  /* 0xfffffff900f87547 */ /* 0x000fea000b83ffff */
.L_x_34:
[C---:B------:R-:W-:Y:S01]  /*2720*/  LEA R3, R11.reuse, UR21, 0x3 ;  /* 0x000000150b037c11 */ /* 0x040fe2000f8e18ff */
[----:B------:R-:W-:Y:S01]  /*2730*/  NOP ;  /* 0x0000000000007918 */ /* 0x000fe20000000000 */
[----:B-1----:R-:W-:Y:S02]  /*2740*/  SHF.L.U32 R0, R10, 0x1f, RZ ;  /* 0x0000001f0a007819 */ /* 0x002fe400000006ff */
[----:B------:R-:W-:Y:S02]  /*2750*/  LEA R5, R11, UR21, 0x4 ;  /* 0x000000150b057c11 */ /* 0x000fe4000f8e20ff */
[----:B------:R-:W1:Y:S02]  /*2760*/  SYNCS.PHASECHK.TRANS64.TRYWAIT P0, [R3+URZ+0x90], R0 ;  /* 0x00009000030075a7 */ /* 0x000e6400080011ff */
[----:B-1----:R-:W-:Y:S05]  /*2770*/  @!P0 BRA `(.L_x_43) ;  /* 0x0000007800948947 */ /* 0x002fea0003800000 */
.L_x_156:
[----:B------:R-:W4:Y:S01]  /*2780*/  LDS.128 R4, [R5+0x120] ;  /* 0x0001200005047984 */ /* 0x000f220000000c00 */
[----:B------:R-:W-:Y:S01]  /*2790*/  UISETP.GE.AND UP0, UPT, UR42, 0x1, UPT ;  /* 0x000000012a00788c */ /* 0x000fe2000bf06270 */
[----:B------:R-:W-:Y:S01]  /*27a0*/  @!PT LDS RZ, [RZ] ;  /* 0x00000000fffff984 */ /* 0x000fe20000000800 */
[----:B------:R-:W-:Y:S01]  /*27b0*/  @!PT LDS RZ, [RZ] ;  /* 0x00000000fffff984 */ /* 0x000fe20000000800 */
[----:B------:R-:W-:Y:S01]  /*27c0*/  @!PT LDS RZ, [RZ] ;  /* 0x00000000fffff984 */ /* 0x000fe20000000800 */
[----:B------:R-:W-:Y:S01]  /*27d0*/  @!PT LDS RZ, [RZ] ;  /* 0x00000000fffff984 */ /* 0x000fe20000000800 */
[----:B------:R1:W-:Y:S06]  /*27e0*/  MEMBAR.ALL.CTA ;  /* 0x0000000000007992 */ /* 0x0003ec0000008000 */
[----:B-1----:R-:W1:Y:S01]  /*27f0*/  FENCE.VIEW.ASYNC.S ;  /* 0x00000000000073c6 */ /* 0x002e620000000000 */
[----:B----4-:R-:W-:-:S13]  /*2800*/  LOP3.LUT P0, RZ, R6, 0x1, RZ, 0xc0, !PT ;  /* 0x0000000106ff7812 */ /* 0x010fda000780c0ff */
[----:B-1----:R-:W-:Y:S01]  /*2810*/  VOTEU.ANY UP1, P0 ;  /* 0x0000000000ff7886 */ /* 0x002fe20000020100 */
[----:B------:R-:W-:-:S13]  /*2820*/  PLOP3.LUT P0, PT, PT, PT, UP1, 0x80, 0x8 ;  /* 0x000000000008781c */ /* 0x000fda0003f0f018 */
[----:B------:R-:W-:Y:S02]  /*2830*/  @P0 LOP3.LUT R0, R5, 0xffff, RZ, 0xc0, !PT ;  /* 0x0000ffff05000812 */ /* 0x000fe400078ec0ff */
[----:B--2---:R-:W-:Y:S02]  /*2840*/  @P0 MOV R2, R4 ;  /* 0x0000000400020202 */ /* 0x004fe40000000f00 */
[----:B------:R-:W-:Y:S01]  /*2850*/  @P0 R2UR UR5, R0 ;  /* 0x00000000000502ca */ /* 0x000fe200000e0000 */
[----:B------:R-:W-:Y:S01]  /*2860*/  VIADD R0, R3, 0xa0 ;  /* 0x000000a003007836 */ /* 0x000fe20000000000 */
[----:B------:R-:W-:Y:S02]  /*2870*/  @P0 SHF.R.U32.HI R4, RZ, 0x10, R5 ;  /* 0x00000010ff040819 */ /* 0x000fe40000011605 */
[----:B------:R-:W-:Y:S02]  /*2880*/  @P0 R2UR UR6, R2 ;  /* 0x00000000020602ca */ /* 0x000fe400000e0000 */
[----:B------:R-:W-:-:S02]  /*2890*/  PRMT R0, RZ, 0x654, R0 ;  /* 0x00000654ff007816 */ /* 0x000fc40000000000 */
[----:B------:R-:W-:Y:S02]  /*28a0*/  @P0 R2UR UR4, R4 ;  /* 0x00000000040402ca */ /* 0x000fe400000e0000 */
[----:B------:R1:W-:Y:S03]  /*28b0*/  SYNCS.ARRIVE.TRANS64.RED.A1T0 RZ, [R0+URZ], RZ ;  /* 0x000000ff00ff79a7 */ /* 0x0003e600081004ff */
[----:B------:R-:W-:-:S04]  /*28c0*/  @UP1 UMOV UR43, UR5 ;  /* 0x00000005002b1c82 */ /* 0x000fc80008000000 */
[----:B------:R-:W-:-:S04]  /*28d0*/  @UP1 UMOV UR48, UR6 ;  /* 0x0000000600301c82 */ /* 0x000fc80008000000 */
[----:B------:R-:W-:Y:S01]  /*28e0*/  @UP1 UMOV UR36, UR4 ;  /* 0x0000000400241c82 */ /* 0x000fe20008000000 */
[----:B------:R-:W-:Y:S05]  /*28f0*/  BRA.U !UP0, `(.L_x_44) ;  /* 0x0000000108d47547 */ /* 0x000fea000b800000 */
[----:B------:R-:W2:Y:S01]  /*2900*/  LDCU.128 UR12, c[0x0][0xb10] ;  /* 0x00016200ff0c77ac */ /* 0x000ea20008000c00 */
[----:B------:R-:W4:Y:S01]  /*2910*/  LDCU UR22, c[0x0][0xb20] ;  /* 0x00016400ff1677ac */ /* 0x000f220008000800 */
[----:B------:R-:W3:Y:S01]  /*2920*/  LDCU UR20, c[0x0][0xb0c] ;  /* 0x00016180ff1477ac */ /* 0x000ee20008000800 */
[----:B------:R-:W1:Y:S01]  /*2930*/  LDCU.64 UR8, c[0x0][0xb28] ;  /* 0x00016500ff0877ac */ /* 0x000e620008000a00 */
[----:B------:R-:W-:Y:S02]  /*2940*/  UISETP.NE.AND UP3, UPT, UR42, 0x1, UPT ;  /* 0x000000012a00788c */ /* 0x000fe4000bf65270 */
[----:B--2---:R-:W-:Y:S02]  /*2950*/  UIMAD.WIDE.U32 UR6, UR49, UR15, URZ ;  /* 0x0000000f310672a5 */ /* 0x004fe4000f8e00ff */
[----:B------:R-:W-:Y:S02]  /*2960*/  UIMAD.WIDE.U32 UR4, UR50, UR12, URZ ;  /* 0x0000000c320472a5 */ /* 0x000fe4000f8e00ff */
[----:B------:R-:W-:-:S02]  /*2970*/  UISETP.NE.AND UP0, UPT, UR14, 0x1, UPT ;  /* 0x000000010e00788c */ /* 0x000fc4000bf05270 */
[----:B------:R-:W-:Y:S01]  /*2980*/  UIMAD.WIDE.U32 UR18, UR43, UR15, URZ ;  /* 0x0000000f2b1272a5 */ /* 0x000fe2000f8e00ff */
[----:B------:R-:W-:Y:S02]  /*2990*/  UMOV UR6, UR7 ;  /* 0x0000000700067c82 */ /* 0x000fe40008000000 */
[----:B------:R-:W-:Y:S01]  /*29a0*/  UMOV UR4, UR5 ;  /* 0x0000000500047c82 */ /* 0x000fe20008000000 */
[----:B----4-:R-:W-:Y:S02]  /*29b0*/  USHF.R.U32.HI UR6, URZ, UR22, UR6 ;  /* 0x00000016ff067299 */ /* 0x010fe40008011606 */
[----:B---3--:R-:W-:Y:S02]  /*29c0*/  UISETP.NE.AND UP2, UPT, UR20, 0x1, UPT ;  /* 0x000000011400788c */ /* 0x008fe4000bf45270 */
[----:B------:R-:W-:Y:S02]  /*29d0*/  USHF.R.U32.HI UR4, URZ, UR13, UR4 ;  /* 0x0000000dff047299 */ /* 0x000fe40008011604 */
[----:B------:R-:W-:-:S02]  /*29e0*/  USEL UR5, UR49, UR6, !UP0 ;  /* 0x0000000631057287 */ /* 0x000fc4000c000000 */
[----:B------:R-:W-:Y:S02]  /*29f0*/  USEL UR6, UR50, UR4, !UP2 ;  /* 0x0000000432067287 */ /* 0x000fe4000d000000 */
[----:B-1----:R-:W-:Y:S01]  /*2a00*/  UIMAD.WIDE.U32 UR10, UR5, UR8, URZ ;  /* 0x00000008050a72a5 */ /* 0x002fe2000f8e00ff */
[----:B------:R-:W-:Y:S01]  /*2a10*/  UMOV UR4, UR19 ;  /* 0x0000001300047c82 */ /* 0x000fe20008000000 */
[----:B------:R-:W-:Y:S02]  /*2a20*/  UIMAD.WIDE.U32 UR16, UR48, UR12, URZ ;  /* 0x0000000c301072a5 */ /* 0x000fe4000f8e00ff */
[----:B------:R-:W-:-:S03]  /*2a30*/  UIMAD.WIDE.U32 UR18, UR6, UR8, URZ ;  /* 0x00000008061272a5 */ /* 0x000fc6000f8e00ff */
[----:B------:R-:W-:Y:S01]  /*2a40*/  UMOV UR10, UR11 ;  /* 0x0000000b000a7c82 */ /* 0x000fe20008000000 */
[----:B------:R-:W-:Y:S02]  /*2a50*/  USHF.R.U32.HI UR4, URZ, UR22, UR4 ;  /* 0x00000016ff047299 */ /* 0x000fe40008011604 */
[----:B------:R-:W-:Y:S01]  /*2a60*/  @UP3 USHF.R.U32.HI UR5, URZ, UR9, UR10 ;  /* 0x00000009ff053299 */ /* 0x000fe2000801160a */
[----:B------:R-:W-:Y:S01]  /*2a70*/  UMOV UR16, UR17 ;  /* 0x0000001100107c82 */ /* 0x000fe20008000000 */
[----:B------:R-:W-:Y:S01]  /*2a80*/  UMOV UR18, UR19 ;  /* 0x0000001300127c82 */ /* 0x000fe20008000000 */
[----:B------:R-:W-:Y:S02]  /*2a90*/  USHF.R.U32.HI UR13, URZ, UR13, UR16 ;  /* 0x0000000dff0d7299 */ /* 0x000fe40008011610 */
[----:B------:R-:W-:Y:S02]  /*2aa0*/  USEL UR4, UR43, UR4, !UP0 ;  /* 0x000000042b047287 */ /* 0x000fe4000c000000 */
[----:B------:R-:W-:-:S02]  /*2ab0*/  @UP3 USHF.R.U32.HI UR6, URZ, UR9, UR18 ;  /* 0x00000009ff063299 */ /* 0x000fc40008011612 */
[----:B------:R-:W-:Y:S02]  /*2ac0*/  UIMAD UR7, UR42, UR5, URZ ;  /* 0x000000052a0772a4 */ /* 0x000fe4000f8e02ff */
[----:B------:R-:W-:Y:S02]  /*2ad0*/  USEL UR5, UR48, UR13, !UP2 ;  /* 0x0000000d30057287 */ /* 0x000fe4000d000000 */
[----:B------:R-:W-:Y:S02]  /*2ae0*/  UIMAD UR10, UR42, UR6, URZ ;  /* 0x000000062a0a72a4 */ /* 0x000fe4000f8e02ff */
[----:B------:R-:W-:Y:S02]  /*2af0*/  UISETP.GE.AND UP0, UPT, UR4, UR7, UPT ;  /* 0x000000070400728c */ /* 0x000fe4000bf06270 */
[----:B------:R-:W-:Y:S02]  /*2b00*/  UIMAD.WIDE.U32 UR12, UR4, UR8, URZ ;  /* 0x00000008040c72a5 */ /* 0x000fe4000f8e00ff */
[----:B------:R-:W-:-:S02]  /*2b10*/  UISETP.GE.OR UP0, UPT, UR5, UR10, UP0 ;  /* 0x0000000a0500728c */ /* 0x000fc40008706670 */
        /* <DEDUP_REMOVED lines=19> */
.L_x_44:
[----:B------:R-:W2:Y:S02]  /*2c50*/  LDCU UR4, c[0x0][0xb30] ;  /* 0x00016600ff0477ac */ /* 0x000ea40008000800 */
[----:B--2---:R-:W-:-:S09]  /*2c60*/  UISETP.NE.AND UP0, UPT, UR4, 0x1, UPT ;  /* 0x000000010400788c */ /* 0x004fd2000bf05270 */
[----:B------:R-:W-:Y:S05]  /*2c70*/  BRA.U UP0, `(.L_x_45) ;  /* 0x0000000100447547 */ /* 0x000fea000b800000 */
[----:B------:R-:W2:Y:S01]  /*2c80*/  LDCU.128 UR8, c[0x0][0xb10] ;  /* 0x00016200ff0877ac */ /* 0x000ea20008000c00 */
[----:B------:R-:W4:Y:S01]  /*2c90*/  LDCU UR12, c[0x0][0xb0c] ;  /* 0x00016180ff0c77ac */ /* 0x000f220008000800 */
[----:B------:R-:W1:Y:S01]  /*2ca0*/  LDCU UR13, c[0x0][0xb20] ;  /* 0x00016400ff0d77ac */ /* 0x000e620008000800 */
[----:B--2---:R-:W-:Y:S02]  /*2cb0*/  UIMAD.WIDE.U32 UR6, UR48, UR8, URZ ;  /* 0x00000008300672a5 */ /* 0x004fe4000f8e00ff */
[----:B------:R-:W-:Y:S02]  /*2cc0*/  UIMAD.WIDE.U32 UR4, UR43, UR11, URZ ;  /* 0x0000000b2b0472a5 */ /* 0x000fe4000f8e00ff */
[----:B----4-:R-:W-:Y:S02]  /*2cd0*/  UISETP.NE.AND UP2, UPT, UR12, 0x1, UPT ;  /* 0x000000010c00788c */ /* 0x010fe4000bf45270 */
[----:B------:R-:W-:Y:S01]  /*2ce0*/  UISETP.NE.AND UP0, UPT, UR10, 0x1, UPT ;  /* 0x000000010a00788c */ /* 0x000fe2000bf05270 */
[----:B------:R-:W-:-:S02]  /*2cf0*/  UMOV UR6, UR7 ;  /* 0x0000000700067c82 */ /* 0x000fc40008000000 */
[----:B------:R-:W-:Y:S01]  /*2d00*/  UMOV UR4, UR5 ;  /* 0x0000000500047c82 */ /* 0x000fe20008000000 */
[----:B------:R-:W-:Y:S02]  /*2d10*/  USHF.R.U32.HI UR9, URZ, UR9, UR6 ;  /* 0x00000009ff097299 */ /* 0x000fe40008011606 */
[----:B-1----:R-:W-:Y:S02]  /*2d20*/  USHF.R.U32.HI UR4, URZ, UR13, UR4 ;  /* 0x0000000dff047299 */ /* 0x002fe40008011604 */
[----:B------:R-:W-:Y:S02]  /*2d30*/  USEL UR5, UR48, UR9, !UP2 ;  /* 0x0000000930057287 */ /* 0x000fe4000d000000 */
[----:B------:R-:W-:-:S04]  /*2d40*/  USEL UR4, UR43, UR4, !UP0 ;  /* 0x000000042b047287 */ /* 0x000fc8000c000000 */
[----:B------:R-:W-:Y:S02]  /*2d50*/  UIADD3 UR6, UPT, UPT, UR5, -UR4, URZ ;  /* 0x8000000405067290 */ /* 0x000fe4000fffe0ff */
[----:B------:R-:W-:Y:S02]  /*2d60*/  UIADD3 UR4, UPT, UPT, -UR5, UR4, URZ ;  /* 0x0000000405047290 */ /* 0x000fe4000fffe1ff */
[----:B------:R-:W-:Y:S02]  /*2d70*/  UIMAD UR43, UR6, UR10, UR43 ;  /* 0x0000000a062b72a4 */ /* 0x000fe4000f8e022b */
[----:B------:R-:W-:-:S12]  /*2d80*/  UIMAD UR48, UR4, UR12, UR48 ;  /* 0x0000000c043072a4 */ /* 0x000fd8000f8e0230 */
.L_x_45:
[----:B------:R-:W-:Y:S01]  /*2d90*/  VIADD R11, R11, 0x1 ;  /* 0x000000010b0b7836 */ /* 0x000fe20000000000 */
[----:B------:R-:W-:Y:S01]  /*2da0*/  R2UR UR4, R86 ;  /* 0x00000000560472ca */ /* 0x000fe200000e0000 */
[----:B------:R-:W-:Y:S01]  /*2db0*/  UIADD3 UR16, UPT, UPT, UR48, UR63, URZ ;  /* 0x0000003f30107290 */ /* 0x000fe2000fffe0ff */
[----:B------:R-:W-:Y:S02]  /*2dc0*/  PLOP3.LUT P2, PT, PT, PT, PT, 0x80, 0x8 ;  /* 0x000000000008781c */ /* 0x000fe40003f4f070 */
[----:B------:R-:W-:-:S04]  /*2dd0*/  ISETP.NE.AND P0, PT, R11, 0x2, PT ;  /* 0x000000020b00780c */ /* 0x000fc80003f05270 */
[----:B------:R-:W-:Y:S02]  /*2de0*/  SEL R3, RZ, 0x1, P0 ;  /* 0x00000001ff037807 */ /* 0x000fe40000000000 */
[----:B------:R-:W-:Y:S02]  /*2df0*/  SEL R11, R11, RZ, P0 ;  /* 0x000000ff0b0b7207 */ /* 0x000fe40000000000 */
[----:B------:R-:W-:Y:S01]  /*2e00*/  LOP3.LUT R10, R10, R3, RZ, 0x3c, !PT ;  /* 0x000000030a0a7212 */ /* 0x000fe200078e3cff */
[----:B------:R-:W-:Y:S01]  /*2e10*/  UIADD3 UR20, UPT, UPT, UR43, UR4, URZ ;  /* 0x000000042b147290 */ /* 0x000fe2000fffe0ff */
[----:B------:R-:W-:Y:S11]  /*2e20*/  BRA.U UP1, `(.L_x_46) ;  /* 0xffffffed01887547 */ /* 0x000ff6000b83ffff */
[----:B------:R-:W-:Y:S01]  /*2e30*/  UIADD3 UR21, UPT, UPT, UR21, 0x20, URZ ;  /* 0x0000002015157890 */ /* 0x000fe2000fffe0ff */
[----:B------:R-:W-:-:S03]  /*2e40*/  SHF.L.U32 R3, R12, 0x1f, RZ ;  /* 0x0000001f0c037819 */ /* 0x000fc600000006ff */
[----:B------:R-:W-:-:S09]  /*2e50*/  ULEA UR4, UR29, UR21, 0x3 ;  /* 0x000000151d047291 */ /* 0x000fd2000f8e18ff */
[----:B------:R-:W2:Y:S02]  /*2e60*/  SYNCS.PHASECHK.TRANS64.TRYWAIT P0, [UR4], R3 ;  /* 0x00000003ff0075a7 */ /* 0x000ea40008001104 */
[----:B--2---:R-:W-:Y:S05]  /*2e70*/  @!P0 BRA `(.L_x_47) ;  /* 0x0000007000e88947 */ /* 0x004fea0003800000 */
.L_x_158:
[----:B------:R-:W-:-:S04]  /*2e80*/  UIADD3 UR4, UPT, UPT, UR29, 0x1, URZ ;  /* 0x000000011d047890 */ /* 0x000fc8000fffe0ff */
[----:B------:R-:W-:-:S04]  /*2e90*/  UISETP.NE.AND UP0, UPT, UR4, 0x4, UPT ;  /* 0x000000040400788c */ /* 0x000fc8000bf05270 */
[----:B------:R-:W-:Y:S02]  /*2ea0*/  USEL UR6, URZ, 0x1, UP0 ;  /* 0x00000001ff067887 */ /* 0x000fe40008000000 */
[----:B------:R-:W-:-:S04]  /*2eb0*/  USEL UR4, UR4, URZ, UP0 ;  /* 0x000000ff04047287 */ /* 0x000fc80008000000 */
[----:B------:R-:W-:Y:S01]  /*2ec0*/  ULEA UR5, UR4, UR21, 0x3 ;  /* 0x0000001504057291 */ /* 0x000fe2000f8e18ff */
[----:B------:R-:W-:-:S04]  /*2ed0*/  LOP3.LUT R2, R12, UR6, RZ, 0x3c, !PT ;  /* 0x000000060c027c12 */ /* 0x000fc8000f8e3cff */
[----:B-1----:R-:W-:-:S04]  /*2ee0*/  SHF.L.U32 R3, R2, 0x1f, RZ ;  /* 0x0000001f02037819 */ /* 0x002fc800000006ff */
[----:B------:R-:W1:Y:S02]  /*2ef0*/  SYNCS.PHASECHK.TRANS64.TRYWAIT P0, [UR5], R3 ;  /* 0x00000003ff0075a7 */ /* 0x000e640008001105 */
[----:B-1----:R-:W-:Y:S05]  /*2f00*/  @!P0 BRA `(.L_x_48) ;  /* 0x0000007000dc8947 */ /* 0x002fea0003800000 */
.L_x_160:
        /* <DEDUP_REMOVED lines=9> */
.L_x_162:
[----:B------:R-:W-:-:S04]  /*2fa0*/  UIADD3 UR4, UPT, UPT, UR4, 0x1, URZ ;  /* 0x0000000104047890 */ /* 0x000fc8000fffe0ff */
[----:B------:R-:W-:-:S04]  /*2fb0*/  UISETP.NE.AND UP0, UPT, UR4, 0x4, UPT ;  /* 0x000000040400788c */ /* 0x000fc8000bf05270 */
[----:B------:R-:W-:Y:S02]  /*2fc0*/  USEL UR5, URZ, 0x1, UP0 ;  /* 0x00000001ff057887 */ /* 0x000fe40008000000 */
[----:B------:R-:W-:-:S04]  /*2fd0*/  USEL UR4, UR4, URZ, UP0 ;  /* 0x000000ff04047287 */ /* 0x000fc80008000000 */
[----:B------:R-:W-:Y:S01]  /*2fe0*/  ULEA UR4, UR4, UR21, 0x3 ;  /* 0x0000001504047291 */ /* 0x000fe2000f8e18ff */
[----:B-1----:R-:W-:-:S04]  /*2ff0*/  LOP3.LUT R3, R2, UR5, RZ, 0x3c, !PT ;  /* 0x0000000502037c12 */ /* 0x002fc8000f8e3cff */
[----:B------:R-:W-:Y:S01]  /*3000*/  SHF.L.U32 R3, R3, 0x1f, RZ ;  /* 0x0000001f03037819 */ /* 0x000fe200000006ff */
[----:B------:R-:W-:-:S07]  /*3010*/  IMAD.U32 R0, RZ, RZ, UR4 ;  /* 0x00000004ff007e24 */ /* 0x000fce000f8e00ff */
.L_x_50:
[----:B-1----:R1:W2:Y:S02]  /*3020*/  SYNCS.PHASECHK.TRANS64.TRYWAIT P0, [R0+URZ], R3 ;  /* 0x00000003000075a7 */ /* 0x0022a400080011ff */
[----:B--2---:R-:W-:Y:S05]  /*3030*/  @!P0 NANOSLEEP.SYNCS 0x989680 ;  /* 0x009896800000895d */ /* 0x004fea0003900000 */
[----:B------:R-:W2:Y:S02]  /*3040*/  @!P0 SYNCS.PHASECHK.TRANS64 P0, [R0+URZ], R3 ;  /* 0x00000003000085a7 */ /* 0x000ea400080010ff */
[----:B--2---:R-:W-:Y:S05]  /*3050*/  @P0 EXIT ;  /* 0x000000000000094d */ /* 0x004fea0003800000 */
[----:B------:R-:W-:Y:S05]  /*3060*/  BRA `(.L_x_50) ;  /* 0xfffffffc00ec7947 */ /* 0x000fea000383ffff */
.L_x_22:
[----:B------:R-:W-:-:S04]  /*3070*/  UISETP.NE.AND UP0, UPT, UR52, URZ, UPT ;  /* 0x000000ff3400728c */ /* 0x000fc8000bf05270 */
[----:B------:R-:W-:-:S09]  /*3080*/  UISETP.NE.OR UP0, UPT, UR21, 0x1, UP0 ;  /* 0x000000011500788c */ /* 0x000fd20008705670 */
[----:B------:R-:W-:Y:S05]  /*3090*/  BRA.U UP0, `(.L_x_51) ;  /* 0x0000000500487547 */ /* 0x000fea000b800000 */
[----:B------:R-:W-:Y:S01]  /*30a0*/  ISETP.GE.U32.AND P2, PT, R0, 0x10, PT ;  /* 0x000000100000780c */ /* 0x000fe20003f46070 */
[----:B------:R-:W-:Y:S01]  /*30b0*/  IMAD.MOV.U32 R12, RZ, RZ, 0x1 ;  /* 0x00000001ff0c7424 */ /* 0x000fe200078e00ff */
[----:B------:R-:W-:Y:S02]  /*30c0*/  CS2R R10, SRZ ;  /* 0x00000000000a7805 */ /* 0x000fe4000001ff00 */
[----:B------:R-:W-:Y:S01]  /*30d0*/  CS2R R8, SRZ ;  /* 0x0000000000087805 */ /* 0x000fe2000001ff00 */
[----:B------:R-:W-:Y:S01]  /*30e0*/  UMOV UR6, 0x400 ;  /* 0x0000040000067882 */ /* 0x000fe20000000000 */
[----:B------:R-:W-:Y:S01]  /*30f0*/  UMOV UR5, URZ ;  /* 0x000000ff00057c82 */ /* 0x000fe20008000000 */
[----:B------:R-:W-:-:S12]  /*3100*/  ULEA UR6, UR52, UR6, 0x18 ;  /* 0x0000000634067291 */ /* 0x000fd8000f8ec0ff */
.L_x_55:
[----:B------:R-:W-:Y:S02]  /*3110*/  LEA R2, R8, UR6, 0x3 ;  /* 0x0000000608027c11 */ /* 0x000fe4000f8e18ff */
[----:B------:R-:W-:-:S03]  /*3120*/  SHF.L.U32 R5, R9, 0x1f, RZ ;  /* 0x0000001f09057819 */ /* 0x000fc600000006ff */
[----:B------:R-:W-:Y:S01]  /*3130*/  VIADD R4, R2, 0x100 ;  /* 0x0000010002047836 */ /* 0x000fe20000000000 */
[----:B------:R-:W1:Y:S02]  /*3140*/  SYNCS.PHASECHK.TRANS64.TRYWAIT P0, [R2+URZ+0xf0], R5 ;  /* 0x0000f005020075a7 */ /* 0x000e6400080011ff */
[----:B-1----:R-:W-:Y:S05]  /*3150*/  @!P0 BRA `(.L_x_52) ;  /* 0x0000007000788947 */ /* 0x002fea0003800000 */
.L_x_163:
[----:B------:R-:W-:Y:S01]  /*3160*/  ULEA UR4, UR5, UR6, 0x3 ;  /* 0x0000000605047291 */ /* 0x000fe2000f8e18ff */
[----:B------:R-:W-:Y:S02]  /*3170*/  PRMT R4, RZ, 0x654, R4 ;  /* 0x00000654ff047816 */ /* 0x000fe40000000004 */
[----:B-1----:R-:W-:Y:S01]  /*3180*/  SHF.L.U32 R5, R12, 0x1f, RZ ;  /* 0x0000001f0c057819 */ /* 0x002fe200000006ff */
[----:B------:R-:W-:Y:S01]  /*3190*/  UIADD3 UR7, UPT, UPT, UR4, 0x90, URZ ;  /* 0x0000009004077890 */ /* 0x000fe2000fffe0ff */
[----:B------:R1:W-:Y:S05]  /*31a0*/  SYNCS.ARRIVE.TRANS64.RED.A1T0 RZ, [R4+URZ], RZ ;  /* 0x000000ff04ff79a7 */ /* 0x0003ea00081004ff */
[----:B------:R-:W-:Y:S01]  /*31b0*/  IMAD.U32 R7, RZ, RZ, UR7 ;  /* 0x00000007ff077e24 */ /* 0x000fe2000f8e00ff */
[----:B------:R-:W2:Y:S04]  /*31c0*/  SYNCS.PHASECHK.TRANS64.TRYWAIT P0, [UR4+0xa0], R5 ;  /* 0x0000a005ff0075a7 */ /* 0x000ea80008001104 */
[----:B------:R-:W-:Y:S01]  /*31d0*/  PRMT R6, R0, 0x654, R7 ;  /* 0x0000065400067816 */ /* 0x000fe20000000007 */
[----:B-1----:R-:W-:Y:S01]  /*31e0*/  @!P2 IMAD.MOV.U32 R4, RZ, RZ, 0x10 ;  /* 0x00000010ff04a424 */ /* 0x002fe200078e00ff */
[----:B--2---:R-:W-:Y:S06]  /*31f0*/  @!P0 BRA `(.L_x_53) ;  /* 0x0000007000648947 */ /* 0x004fec0003800000 */
.L_x_165:
[----:B------:R-:W-:Y:S01]  /*3200*/  ULEA UR8, UR5, UR6, 0x4 ;  /* 0x0000000605087291 */ /* 0x000fe2000f8e20ff */
[----:B------:R-:W-:Y:S01]  /*3210*/  SEL R3, R6, R3, !P2 ;  /* 0x0000000306037207 */ /* 0x000fe20005000000 */
[----:B------:R-:W-:Y:S01]  /*3220*/  UIADD3 UR9, UPT, UPT, UR4, 0x90, URZ ;  /* 0x0000009004097890 */ /* 0x000fe2000fffe0ff */
[----:B-1----:R-:W-:Y:S01]  /*3230*/  LEA R2, R11, UR6, 0x3 ;  /* 0x000000060b027c11 */ /* 0x002fe2000f8e18ff */
[----:B------:R-:W-:Y:S01]  /*3240*/  UIADD3 UR8, UPT, UPT, UR8, 0x120, URZ ;  /* 0x0000012008087890 */ /* 0x000fe2000fffe0ff */
[----:B------:R-:W-:Y:S01]  /*3250*/  SHF.L.U32 R5, R10, 0x1f, RZ ;  /* 0x0000001f0a057819 */ /* 0x000fe200000006ff */
[----:B------:R1:W-:Y:S01]  /*3260*/  @!P2 SYNCS.ARRIVE.TRANS64.RED RZ, [R3+URZ], R4 ;  /* 0x0000000403ffa9a7 */ /* 0x0003e200080004ff */
[----:B------:R-:W-:Y:S01]  /*3270*/  UIADD3 UR4, UPT, UPT, UR5, 0x1, URZ ;  /* 0x0000000105047890 */ /* 0x000fe2000fffe0ff */
[----:B------:R-:W-:-:S03]  /*3280*/  VIADD R8, R8, 0x1 ;  /* 0x0000000108087836 */ /* 0x000fc60000000000 */
[----:B------:R-:W-:Y:S02]  /*3290*/  UISETP.NE.AND UP0, UPT, UR4, 0x2, UPT ;  /* 0x000000020400788c */ /* 0x000fe4000bf05270 */
[----:B------:R-:W-:Y:S06]  /*32a0*/  UGETNEXTWORKID.BROADCAST [UR8], [UR9] ;  /* 0x00000000080073ca */ /* 0x000fec0008000100 */
[----:B------:R-:W-:Y:S01]  /*32b0*/  USEL UR7, URZ, 0x1, UP0 ;  /* 0x00000001ff077887 */ /* 0x000fe20008000000 */
[----:B------:R-:W-:Y:S01]  /*32c0*/  ISETP.NE.AND P0, PT, R8, 0x2, PT ;  /* 0x000000020800780c */ /* 0x000fe20003f05270 */
[----:B------:R-:W-:Y:S01]  /*32d0*/  USEL UR5, UR4, URZ, UP0 ;  /* 0x000000ff04057287 */ /* 0x000fe20008000000 */
[----:B------:R-:W2:Y:S03]  /*32e0*/  SYNCS.PHASECHK.TRANS64.TRYWAIT P1, [R2+URZ+0x90], R5 ;  /* 0x00009005020075a7 */ /* 0x000ea600080211ff */
[----:B------:R-:W-:Y:S01]  /*32f0*/  LOP3.LUT R12, R12, UR7, RZ, 0x3c, !PT ;  /* 0x000000070c0c7c12 */ /* 0x000fe2000f8e3cff */
[----:B-12---:R-:W-:Y:S07]  /*3300*/  @!P1 BRA `(.L_x_54) ;  /* 0x0000007000389947 */ /* 0x006fee0003800000 */
.L_x_166:
[C---:B------:R-:W-:Y:S01]  /*3310*/  LEA R4, R11.reuse, UR6, 0x4 ;  /* 0x000000060b047c11 */ /* 0x040fe2000f8e20ff */
[----:B-1----:R-:W-:Y:S01]  /*3320*/  VIADD R2, R2, 0xa0 ;  /* 0x000000a002027836 */ /* 0x002fe20000000000 */
[----:B------:R-:W-:Y:S01]  /*3330*/  SEL R8, R8, RZ, P0 ;  /* 0x000000ff08087207 */ /* 0x000fe20000000000 */
[----:B------:R-:W-:-:S03]  /*3340*/  VIADD R11, R11, 0x1 ;  /* 0x000000010b0b7836 */ /* 0x000fc60000000000 */
[----:B------:R-:W1:Y:S01]  /*3350*/  LDS.128 R4, [R4+0x120] ;  /* 0x0001200004047984 */ /* 0x000e620000000c00 */
[----:B------:R-:W-:Y:S02]  /*3360*/  PRMT R2, RZ, 0x654, R2 ;  /* 0x00000654ff027816 */ /* 0x000fe40000000002 */
[C---:B------:R-:W-:Y:S01]  /*3370*/  ISETP.NE.AND P1, PT, R11.reuse, 0x2, PT ;  /* 0x000000020b00780c */ /* 0x040fe20003f25270 */
[----:B------:R-:W-:Y:S01]  /*3380*/  @!PT LDS RZ, [RZ] ;  /* 0x00000000fffff984 */ /* 0x000fe20000000800 */
[----:B------:R-:W-:Y:S01]  /*3390*/  @!PT LDS RZ, [RZ] ;  /* 0x00000000fffff984 */ /* 0x000fe20000000800 */
[----:B------:R-:W-:Y:S01]  /*33a0*/  @!PT LDS RZ, [RZ] ;  /* 0x00000000fffff984 */ /* 0x000fe20000000800 */
[----:B------:R-:W-:Y:S01]  /*33b0*/  @!PT LDS RZ, [RZ] ;  /* 0x00000000fffff984 */ /* 0x000fe20000000800 */
[----:B------:R2:W-:Y:S06]  /*33c0*/  MEMBAR.ALL.CTA ;  /* 0x0000000000007992 */ /* 0x0005ec0000008000 */
[----:B--2---:R-:W2:Y:S01]  /*33d0*/  FENCE.VIEW.ASYNC.S ;  /* 0x00000000000073c6 */ /* 0x004ea20000000000 */
[----:B------:R-:W-:Y:S01]  /*33e0*/  SEL R11, R11, RZ, P1 ;  /* 0x000000ff0b0b7207 */ /* 0x000fe20000800000 */
[----:B--2---:R2:W-:Y:S01]  /*33f0*/  SYNCS.ARRIVE.TRANS64.RED.A1T0 RZ, [R2+URZ], RZ ;  /* 0x000000ff02ff79a7 */ /* 0x0045e200081004ff */
[----:B-1----:R-:W-:-:S02]  /*3400*/  LOP3.LUT P3, RZ, R6, 0x1, RZ, 0xc0, !PT ;  /* 0x0000000106ff7812 */ /* 0x002fc4000786c0ff */
[----:B------:R-:W-:-:S04]  /*3410*/  SEL R5, RZ, 0x1, P1 ;  /* 0x00000001ff057807 */ /* 0x000fc80000800000 */
[----:B------:R-:W-:Y:S02]  /*3420*/  LOP3.LUT R10, R10, R5, RZ, 0x3c, !PT ;  /* 0x000000050a0a7212 */ /* 0x000fe400078e3cff */
[----:B--2---:R-:W-:-:S04]  /*3430*/  SEL R2, RZ, 0x1, P0 ;  /* 0x00000001ff027807 */ /* 0x004fc80000000000 */
[----:B------:R-:W-:Y:S01]  /*3440*/  LOP3.LUT R9, R9, R2, RZ, 0x3c, !PT ;  /* 0x0000000209097212 */ /* 0x000fe200078e3cff */
[----:B------:R-:W-:Y:S06]  /*3450*/  @P3 BRA `(.L_x_55) ;  /* 0xfffffffc002c3947 */ /* 0x000fec000383ffff */
[----:B------:R-:W-:Y:S01]  /*3460*/  ULEA UR4, UR5, UR6, 0x3 ;  /* 0x0000000605047291 */ /* 0x000fe2000f8e18ff */
[----:B------:R-:W-:-:S08]  /*3470*/  SHF.L.U32 R3, R12, 0x1f, RZ ;  /* 0x0000001f0c037819 */ /* 0x000fd000000006ff */
[----:B------:R-:W1:Y:S02]  /*3480*/  SYNCS.PHASECHK.TRANS64 P0, [UR4+0xa0], R3 ;  /* 0x0000a003ff0075a7 */ /* 0x000e640008001004 */
[----:B-1----:R-:W-:Y:S05]  /*3490*/  @P0 BRA `(.L_x_56) ;  /* 0x0000000000080947 */ /* 0x002fea0003800000 */
[----:B------:R-:W1:Y:S02]  /*34a0*/  SYNCS.PHASECHK.TRANS64.TRYWAIT P0, [UR4+0xa0], R3 ;  /* 0x0000a003ff0075a7 */ /* 0x000e640008001104 */
[----:B-1----:R-:W-:Y:S05]  /*34b0*/  @!P0 BRA `(.L_x_57) ;  /* 0x0000006c00e08947 */ /* 0x002fea0003800000 */
.L_x_56:
[----:B------:R-:W-:-:S04]  /*34c0*/  UIADD3 UR7, UPT, UPT, UR5, 0x1, URZ ;  /* 0x0000000105077890 */ /* 0x000fc8000fffe0ff */
[----:B------:R-:W-:-:S04]  /*34d0*/  UISETP.NE.AND UP0, UPT, UR7, 0x2, UPT ;  /* 0x000000020700788c */ /* 0x000fc8000bf05270 */
[----:B------:R-:W-:Y:S02]  /*34e0*/  USEL UR8, URZ, 0x1, UP0 ;  /* 0x00000001ff087887 */ /* 0x000fe40008000000 */
[----:B------:R-:W-:-:S04]  /*34f0*/  USEL UR7, UR7, URZ, UP0 ;  /* 0x000000ff07077287 */ /* 0x000fc80008000000 */
[----:B------:R-:W-:Y:S01]  /*3500*/  ULEA UR7, UR7, UR6, 0x3 ;  /* 0x0000000607077291 */ /* 0x000fe2000f8e18ff */
[----:B-1----:R-:W-:-:S04]  /*3510*/  LOP3.LUT R3, R12, UR8, RZ, 0x3c, !PT ;  /* 0x000000080c037c12 */ /* 0x002fc8000f8e3cff */
[----:B------:R-:W-:-:S04]  /*3520*/  SHF.L.U32 R0, R3, 0x1f, RZ ;  /* 0x0000001f03007819 */ /* 0x000fc800000006ff */
[----:B------:R-:W1:Y:S02]  /*3530*/  SYNCS.PHASECHK.TRANS64 P0, [UR7+0xa0], R0 ;  /* 0x0000a000ff0075a7 */ /* 0x000e640008001007 */
[----:B-1----:R-:W-:Y:S05]  /*3540*/  @P0 EXIT ;  /* 0x000000000000094d */ /* 0x002fea0003800000 */
[----:B------:R-:W-:Y:S02]  /*3550*/  SHF.L.U32 R3, R3, 0x1f, RZ ;  /* 0x0000001f03037819 */ /* 0x000fe400000006ff */
[----:B------:R-:W-:-:S07]  /*3560*/  MOV R0, UR7 ;  /* 0x0000000700007c02 */ /* 0x000fce0008000f00 */
.L_x_58:
[----:B-1----:R1:W2:Y:S02]  /*3570*/  SYNCS.PHASECHK.TRANS64.TRYWAIT P0, [R0+URZ+0xa0], R3 ;  /* 0x0000a003000075a7 */ /* 0x0022a400080011ff */
[----:B--2---:R-:W-:Y:S05]  /*3580*/  @!P0 NANOSLEEP.SYNCS 0x989680 ;  /* 0x009896800000895d */ /* 0x004fea0003900000 */
[----:B------:R-:W2:Y:S02]  /*3590*/  @!P0 SYNCS.PHASECHK.TRANS64 P0, [R0+URZ+0xa0], R3 ;  /* 0x0000a003000085a7 */ /* 0x000ea400080010ff */
[----:B--2---:R-:W-:Y:S05]  /*35a0*/  @P0 EXIT ;  /* 0x000000000000094d */ /* 0x004fea0003800000 */
[----:B------:R-:W-:Y:S05]  /*35b0*/  BRA `(.L_x_58) ;  /* 0xfffffffc00ec7947 */ /* 0x000fea000383ffff */
.L_x_51:
[----:B------:R-:W-:Y:S05]  /*35c0*/  BRA.U UP4, `(.L_x_59) ;  /* 0x0000001504487547 */ /* 0x000fea000b800000 */
[----:B------:R-:W-:Y:S01]  /*35d0*/  UMOV UR4, 0x40 ;  /* 0x0000004000047882 */ /* 0x000fe20000000000 */
[----:B------:R-:W-:Y:S01]  /*35e0*/  NOP ;  /* 0x0000000000007918 */ /* 0x000fe20000000000 */
[----:B------:R-:W-:Y:S01]  /*35f0*/  ULEA UR5, UR52, UR4, 0x18 ;  /* 0x0000000434057291 */ /* 0x000fe2000f8ec0ff */
[----:B------:R-:W-:Y:S02]  /*3600*/  UMOV UR6, 0x400 ;  /* 0x0000040000067882 */ /* 0x000fe40000000000 */
[----:B------:R-:W-:-:S06]  /*3610*/  ULEA UR6, UR52, UR6, 0x18 ;  /* 0x0000000634067291 */ /* 0x000fcc000f8ec0ff */
[----:B------:R-:W1:Y:S02]  /*3620*/  LDS.U8 R0, [UR5+0x1c] ;  /* 0x00001c05ff007984 */ /* 0x000e640008000000 */
[----:B-1----:R-:W-:-:S13]  /*3630*/  ISETP.NE.AND P0, PT, R0, RZ, PT ;  /* 0x000000ff0000720c */ /* 0x002fda0003f05270 */
[----:B------:R-:W-:Y:S05]  /*3640*/  @P0 BRA `(.L_x_60) ;  /* 0x0000000400080947 */ /* 0x000fea0003800000 */
[----:B------:R-:W-:Y:S02]  /*3650*/  UISETP.NE.U32.AND UP1, UPT, UR68, 0x1, UPT ;  /* 0x000000014400788c */ /* 0x000fe4000bf25070 */
[----:B------:R-:W-:-:S07]  /*3660*/  UIADD3 UR7, UPT, UPT, UR5, 0x8, URZ ;  /* 0x0000000805077890 */ /* 0x000fce000fffe0ff */
[----:B------:R-:W-:Y:S05]  /*3670*/  BRA.U !UP1, `(.L_x_61) ;  /* 0x00000001099c7547 */ /* 0x000fea000b800000 */
[----:B------:R-:W-:Y:S01]  /*3680*/  ELECT P0, URZ, PT ;  /* 0x0000000000ff782f */ /* 0x000fe20003800000 */
[----:B------:R-:W-:-:S12]  /*3690*/  BSSY B0, `(.L_x_61) ;  /* 0x0000025000007945 */ /* 0x000fd80003800000 */
[----:B------:R-:W-:Y:S05]  /*36a0*/  @!P0 BRA `(.L_x_62) ;  /* 0x00000000008c8947 */ /* 0x000fea0003800000 */
[----:B------:R-:W-:-:S05]  /*36b0*/  UMOV UR4, 0x10 ;  /* 0x0000001000047882 */ /* 0x000fca0000000000 */
[----:B------:R-:W-:Y:S04]  /*36c0*/  DEPBAR.LE SB1, 0x36 ;  /* 0x00009d800000791a */ /* 0x000fe80000000000 */
[----:B------:R-:W1:Y:S02]  /*36d0*/  UTCATOMSWS.2CTA.FIND_AND_SET.ALIGN UP0, UR4, UR4 ;  /* 0x00000004000475e3 */ /* 0x000e640008200800 */
[----:B-1----:R-:W-:Y:S01]  /*36e0*/  MOV R11, UR4 ;  /* 0x00000004000b7c02 */ /* 0x002fe20008000f00 */
[----:B------:R-:W-:Y:S06]  /*36f0*/  BRA.U UP0, `(.L_x_63) ;  /* 0x0000000100187547 */ /* 0x000fec000b800000 */
.L_x_64:
[----:B------:R-:W-:Y:S05]  /*3700*/  NANOSLEEP 0x64 ;  /* 0x000000640000795d */ /* 0x000fea0003800000 */
[----:B------:R-:W-:-:S05]  /*3710*/  UMOV UR4, 0x10 ;  /* 0x0000001000047882 */ /* 0x000fca0000000000 */
[----:B------:R-:W-:Y:S04]  /*3720*/  DEPBAR.LE SB1, 0x36 ;  /* 0x00009d800000791a */ /* 0x000fe80000000000 */
[----:B------:R-:W1:Y:S02]  /*3730*/  UTCATOMSWS.2CTA.FIND_AND_SET.ALIGN UP0, UR4, UR4 ;  /* 0x00000004000475e3 */ /* 0x000e640008200800 */
[----:B-1----:R-:W-:Y:S01]  /*3740*/  MOV R11, UR4 ;  /* 0x00000004000b7c02 */ /* 0x002fe20008000f00 */
[----:B------:R-:W-:Y:S05]  /*3750*/  BRA.U !UP0, `(.L_x_64) ;  /* 0xfffffffd08e87547 */ /* 0x000fea000b83ffff */
.L_x_63:
[----:B------:R-:W1:Y:S01]  /*3760*/  LDS R7, [UR5+0x10] ;  /* 0x00001005ff077984 */ /* 0x000e620008000800 */
[----:B------:R-:W-:Y:S01]  /*3770*/  IMAD.U32 R5, RZ, RZ, UR6 ;  /* 0x00000006ff057e24 */ /* 0x000fe2000f8e00ff */
[----:B------:R-:W-:-:S03]  /*3780*/  MOV R4, UR69 ;  /* 0x0000004500047c02 */ /* 0x000fc60008000f00 */
[----:B------:R-:W-:Y:S01]  /*3790*/  VIADD R5, R5, 0x140 ;  /* 0x0000014005057836 */ /* 0x000fe20000000000 */
[----:B-1----:R-:W-:-:S04]  /*37a0*/  SHF.L.U32 R7, R7, 0x1f, RZ ;  /* 0x0000001f07077819 */ /* 0x002fc800000006ff */
[----:B------:R-:W1:Y:S02]  /*37b0*/  SYNCS.PHASECHK.TRANS64.TRYWAIT P0, [UR5+0x8], R7 ;  /* 0x00000807ff0075a7 */ /* 0x000e640008001105 */
[----:B-1----:R-:W-:Y:S05]  /*37c0*/  @P0 BRA `(.L_x_65) ;  /* 0x0000000000080947 */ /* 0x002fea0003800000 */
[----:B------:R-:W1:Y:S02]  /*37d0*/  SYNCS.PHASECHK.TRANS64.TRYWAIT P0, [UR5+0x8], R7 ;  /* 0x00000807ff0075a7 */ /* 0x000e640008001105 */
[----:B-1----:R-:W-:Y:S05]  /*37e0*/  @!P0 BRA `(.L_x_66) ;  /* 0x0000006c002c8947 */ /* 0x002fea0003800000 */
.L_x_65:
[----:B-1----:R-:W-:Y:S01]  /*37f0*/  HFMA2 R0, -RZ, RZ, 0, 5.9604644775390625e-08 ;  /* 0x00000001ff007431 */ /* 0x002fe200000001ff */
[----:B------:R-:W-:Y:S01]  /*3800*/  UPRMT UR4, UR69, 0x654, UR7 ;  /* 0x0000065445047896 */ /* 0x000fe20008000007 */
[----:B------:R-:W-:Y:S01]  /*3810*/  IMAD.MOV.U32 R8, RZ, RZ, 0xffff ;  /* 0x0000ffffff087424 */ /* 0x000fe200078e00ff */
[----:B------:R-:W-:Y:S01]  /*3820*/  PRMT R4, R4, 0x654, R5 ;  /* 0x0000065404047816 */ /* 0x000fe20000000005 */
[----:B------:R-:W-:Y:S02]  /*3830*/  IMAD.MOV.U32 R6, RZ, RZ, 0x4 ;  /* 0x00000004ff067424 */ /* 0x000fe400078e00ff */
[----:B------:R-:W-:Y:S01]  /*3840*/  IMAD.SHL.U32 R9, R11, 0x20, RZ ;  /* 0x000000200b097824 */ /* 0x000fe200078e00ff */
[----:B------:R-:W-:Y:S02]  /*3850*/  MOV R5, UR4 ;  /* 0x0000000400057c02 */ /* 0x000fe40008000f00 */
[-C--:B------:R-:W-:Y:S01]  /*3860*/  SHF.L.U32 R8, R8, R11.reuse, RZ ;  /* 0x0000000b08087219 */ /* 0x080fe200000006ff */
[----:B------:R1:W-:Y:S01]  /*3870*/  SYNCS.ARRIVE.TRANS64.RED RZ, [UR4], R6 ;  /* 0x00000006ffff79a7 */ /* 0x0003e20008000404 */
[----:B------:R-:W-:Y:S01]  /*3880*/  SHF.L.U32 R7, R0, R11, RZ ;  /* 0x0000000b00077219 */ /* 0x000fe200000006ff */
[----:B------:R1:W-:Y:S04]  /*3890*/  STS [UR6+0x140], R9 ;  /* 0x00014009ff007988 */ /* 0x0003e80008000806 */
[----:B------:R1:W-:Y:S04]  /*38a0*/  STAS [R4.64], R11 ;  /* 0x0000000b04007dbd */ /* 0x0003e8000c0008ff */
[----:B------:R1:W-:Y:S04]  /*38b0*/  ATOMS.OR RZ, [UR5+0x14], R8 ;  /* 0x00001408ffff798c */ /* 0x0003e8000b000005 */
[----:B------:R1:W-:Y:S04]  /*38c0*/  ATOMS.OR RZ, [UR5+0x18], R7 ;  /* 0x00001807ffff798c */ /* 0x0003e8000b000005 */
[----:B------:R1:W-:Y:S02]  /*38d0*/  ATOMS.XOR RZ, [UR5+0x10], R0 ;  /* 0x00001000ffff798c */ /* 0x0003e4000b800005 */
.L_x_62:
[----:B------:R-:W-:Y:S05]  /*38e0*/  BSYNC B0 ;  /* 0x0000000000007941 */ /* 0x000fea0003800000 */
.L_x_61:
[----:B------:R-:W-:Y:S05]  /*38f0*/  BRA.U UP1, `(.L_x_67) ;  /* 0x00000001016c7547 */ /* 0x000fea000b800000 */
[----:B------:R-:W-:-:S03]  /*3900*/  UMOV UR4, 0xffffffff ;  /* 0xffffffff00047882 */ /* 0x000fc60000000000 */
[----:B------:R-:W-:Y:S05]  /*3910*/  BRA.DIV UR4, `(.L_x_68) ;  /* 0x0000006a04f87947 */ /* 0x000fea000b800000 */
[----:B------:R-:W-:-:S13]  /*3920*/  ELECT P0, URZ, PT ;  /* 0x0000000000ff782f */ /* 0x000fda0003800000 */
.L_x_170:
[----:B------:R-:W-:Y:S05]  /*3930*/  @!P0 BRA `(.L_x_67) ;  /* 0x00000000005c8947 */ /* 0x000fea0003800000 */
[----:B-1----:R-:W1:Y:S02]  /*3940*/  LDS R5, [UR5+0x10] ;  /* 0x00001005ff057984 */ /* 0x002e640008000800 */
[----:B-1----:R-:W-:-:S04]  /*3950*/  SHF.L.U32 R5, R5, 0x1f, RZ ;  /* 0x0000001f05057819 */ /* 0x002fc800000006ff */
[----:B------:R-:W1:Y:S02]  /*3960*/  SYNCS.PHASECHK.TRANS64.TRYWAIT P0, [UR5+0x8], R5 ;  /* 0x00000805ff0075a7 */ /* 0x000e640008001105 */
[----:B-1----:R-:W-:Y:S05]  /*3970*/  @P0 BRA `(.L_x_69) ;  /* 0x0000000000080947 */ /* 0x002fea0003800000 */
[----:B------:R-:W1:Y:S02]  /*3980*/  SYNCS.PHASECHK.TRANS64.TRYWAIT P0, [UR5+0x8], R5 ;  /* 0x00000805ff0075a7 */ /* 0x000e640008001105 */
[----:B-1----:R-:W-:Y:S05]  /*3990*/  @!P0 BRA `(.L_x_70) ;  /* 0x0000006800fc8947 */ /* 0x002fea0003800000 */
.L_x_69:
[----:B------:R-:W2:Y:S01]  /*39a0*/  LDS R7, [UR6+0x140] ;  /* 0x00014006ff077984 */ /* 0x000ea20008000800 */
[----:B-1----:R-:W-:Y:S02]  /*39b0*/  HFMA2 R0, -RZ, RZ, 0, 5.9604644775390625e-08 ;  /* 0x00000001ff007431 */ /* 0x002fe400000001ff */
[----:B------:R-:W-:Y:S01]  /*39c0*/  IMAD.MOV.U32 R4, RZ, RZ, 0xffff ;  /* 0x0000ffffff047424 */ /* 0x000fe200078e00ff */
[----:B------:R-:W-:Y:S01]  /*39d0*/  UPRMT UR4, UR69, 0x654, UR7 ;  /* 0x0000065445047896 */ /* 0x000fe20008000007 */
[----:B--2---:R-:W-:-:S03]  /*39e0*/  IMAD.SHL.U32 R5, R7, 0x20, RZ ;  /* 0x0000002007057824 */ /* 0x004fc600078e00ff */
[-C--:B------:R-:W-:Y:S02]  /*39f0*/  SHF.L.U32 R4, R4, R7.reuse, RZ ;  /* 0x0000000704047219 */ /* 0x080fe400000006ff */
[----:B------:R-:W-:Y:S01]  /*3a00*/  SHF.L.U32 R7, R0, R7, RZ ;  /* 0x0000000700077219 */ /* 0x000fe200000006ff */
[----:B------:R2:W-:Y:S04]  /*3a10*/  STS [UR6+0x140], R5 ;  /* 0x00014005ff007988 */ /* 0x0005e80008000806 */
[----:B------:R2:W-:Y:S04]  /*3a20*/  ATOMS.OR RZ, [UR5+0x14], R4 ;  /* 0x00001404ffff798c */ /* 0x0005e8000b000005 */
[----:B------:R2:W-:Y:S01]  /*3a30*/  ATOMS.OR RZ, [UR5+0x18], R7 ;  /* 0x00001807ffff798c */ /* 0x0005e2000b000005 */
[----:B------:R-:W-:Y:S03]  /*3a40*/  SYNCS.ARRIVE.TRANS64.RED.A1T0 RZ, [UR4], RZ ;  /* 0x000000ffffff79a7 */ /* 0x000fe60008100404 */
[----:B------:R2:W-:Y:S01]  /*3a50*/  ATOMS.XOR RZ, [UR5+0x10], R0 ;  /* 0x00001000ffff798c */ /* 0x0005e2000b800005 */
[----:B------:R-:W-:Y:S05]  /*3a60*/  BRA `(.L_x_67) ;  /* 0x0000000000107947 */ /* 0x000fea0003800000 */
.L_x_60:
[----:B------:R-:W-:Y:S02]  /*3a70*/  MOV R0, 0xffffffff ;  /* 0xffffffff00007802 */ /* 0x000fe40000000f00 */
[----:B------:R-:W-:-:S03]  /*3a80*/  MOV R4, 0x3ab0 ;  /* 0x00003ab000047802 */ /* 0x000fc60000000f00 */
[----:B------:R1:W-:Y:S04]  /*3a90*/  STS [UR6+0x140], R0 ;  /* 0x00014000ff007988 */ /* 0x0003e80008000806 */
[----:B-1---5:R-:W-:Y:S05]  /*3aa0*/  CALL.REL.NOINC `($__internal_1_$__cuda_sm10x_tcgen05_guardrail_trap_phase_invalid_during_alloc) ;  /* 0x0000007000d07944 */ /* 0x022fea0003c00000 */
.L_x_67:
[----:B------:R-:W-:Y:S05]  /*3ab0*/  WARPSYNC.ALL ;  /* 0x0000000000007948 */ /* 0x000fea0003800000 */
[----:B------:R-:W3:Y:S01]  /*3ac0*/  S2UR UR4, SR_CgaCtaId ;  /* 0x00000000000479c3 */ /* 0x000ee20000008800 */
[----:B------:R-:W-:Y:S01]  /*3ad0*/  UMOV UR41, 0x400 ;  /* 0x0000040000297882 */ /* 0x000fe20000000000 */
[----:B------:R-:W-:-:S06]  /*3ae0*/  NOP ;  /* 0x0000000000007918 */ /* 0x000fcc0000000000 */
[----:B------:R-:W-:Y:S06]  /*3af0*/  BAR.ARV 0x6, 0xa0 ;  /* 0x0182800000007b1d */ /* 0x000fec0000002000 */
[----:B------:R-:W4:Y:S01]  /*3b00*/  LDCU UR6, c[0x0][0x38c] ;  /* 0x00007180ff0677ac */ /* 0x000f220008000800 */
[----:B------:R-:W-:Y:S01]  /*3b10*/  LOP3.LUT R3, R3, 0xffff, RZ, 0xc0, !PT ;  /* 0x0000ffff03037812 */ /* 0x000fe200078ec0ff */
[----:B-1----:R-:W-:Y:S01]  /*3b20*/  IMAD.MOV.U32 R9, RZ, RZ, 0x1 ;  /* 0x00000001ff097424 */ /* 0x002fe200078e00ff */
[----:B------:R-:W-:Y:S01]  /*3b30*/  LOP3.LUT R2, R2, 0xffff, RZ, 0xc0, !PT ;  /* 0x0000ffff02027812 */ /* 0x000fe200078ec0ff */
[----:B------:R-:W-:Y:S01]  /*3b40*/  IMAD.MOV.U32 R8, RZ, RZ, RZ ;  /* 0x000000ffff087224 */ /* 0x000fe200078e00ff */
[----:B------:R-:W-:Y:S01]  /*3b50*/  R2UR UR43, R3 ;  /* 0x00000000032b72ca */ /* 0x000fe200000e0000 */
[----:B------:R-:W-:Y:S01]  /*3b60*/  UMOV UR47, URZ ;  /* 0x000000ff002f7c82 */ /* 0x000fe20008000000 */
[----:B------:R-:W-:-:S02]  /*3b70*/  R2UR UR65, R2 ;  /* 0x00000000024172ca */ /* 0x000fc400000e0000 */
[----:B------:R-:W-:Y:S01]  /*3b80*/  CS2R R2, SRZ ;  /* 0x0000000000027805 */ /* 0x000fe2000001ff00 */
[----:B------:R-:W-:Y:S01]  /*3b90*/  UMOV UR38, URZ ;  /* 0x000000ff00267c82 */ /* 0x000fe20008000000 */
[----:B---3--:R-:W-:Y:S01]  /*3ba0*/  ULEA UR41, UR4, UR41, 0x18 ;  /* 0x0000002904297291 */ /* 0x008fe2000f8ec0ff */
[----:B------:R-:W-:Y:S01]  /*3bb0*/  UMOV UR37, URZ ;  /* 0x000000ff00257c82 */ /* 0x000fe20008000000 */
[----:B------:R-:W-:Y:S02]  /*3bc0*/  UISETP.NE.AND UP3, UPT, UR68, URZ, UPT ;  /* 0x000000ff4400728c */ /* 0x000fe4000bf65270 */
[----:B------:R-:W-:Y:S02]  /*3bd0*/  UIADD3 UR5, UPT, UPT, UR41, 0x8400, URZ ;  /* 0x0000840029057890 */ /* 0x000fe4000fffe0ff */
[----:B------:R-:W-:-:S03]  /*3be0*/  UIADD3 UR4, UPT, UPT, UR41, 0x28400, URZ ;  /* 0x0002840029047890 */ /* 0x000fc6000fffe0ff */
[----:B--2---:R-:W1:Y:S01]  /*3bf0*/  LDS R0, [UR41+0x140] ;  /* 0x00014029ff007984 */ /* 0x004e620008000800 */
[----:B----4-:R-:W-:Y:S02]  /*3c00*/  UIADD3 UR6, UPT, UPT, UR6, 0x7f, URZ ;  /* 0x0000007f06067890 */ /* 0x010fe4000fffe0ff */
[----:B------:R-:W-:Y:S02]  /*3c10*/  USHF.R.U32.HI UR5, URZ, 0x4, UR5 ;  /* 0x00000004ff057899 */ /* 0x000fe40008011605 */
[----:B------:R-:W-:Y:S02]  /*3c20*/  USHF.R.S32.HI UR64, URZ, 0x1f, UR6 ;  /* 0x0000001fff407899 */ /* 0x000fe40008011406 */
[----:B------:R-:W-:Y:S02]  /*3c30*/  USHF.R.U32.HI UR4, URZ, 0x4, UR4 ;  /* 0x00000004ff047899 */ /* 0x000fe40008011604 */
[----:B------:R-:W-:Y:S02]  /*3c40*/  ULEA.HI UR64, UR64, UR6, URZ, 0x7 ;  /* 0x0000000640407291 */ /* 0x000fe4000f8f38ff */
[----:B------:R-:W-:-:S02]  /*3c50*/  ULOP3.LUT UR5, UR5, 0x3fff, URZ, 0xc0, !UPT ;  /* 0x00003fff05057892 */ /* 0x000fc4000f8ec0ff */
[----:B------:R-:W-:Y:S02]  /*3c60*/  USHF.R.S32.HI UR64, URZ, 0x7, UR64 ;  /* 0x00000007ff407899 */ /* 0x000fe40008011440 */
[----:B------:R-:W-:Y:S02]  /*3c70*/  ULOP3.LUT UR45, UR4, 0x3fff, URZ, 0xc0, !UPT ;  /* 0x00003fff042d7892 */ /* 0x000fe4000f8ec0ff */
[----:B------:R-:W-:Y:S01]  /*3c80*/  UISETP.LT.AND UP0, UPT, UR64, 0x1, UPT ;  /* 0x000000014000788c */ /* 0x000fe2000bf01270 */
[----:B------:R-:W-:Y:S01]  /*3c90*/  UMOV UR62, 0x0 ;  /* 0x00000000003e7882 */ /* 0x000fe20000000000 */
        /* <DEDUP_REMOVED lines=9> */
[----:B------:R-:W-:-:S02]  /*3d30*/  ULOP3.LUT UR44, UR5, 0x10000, URZ, 0xfc, !UPT ;  /* 0x00010000052c7892 */ /* 0x000fc4000f8efcff */
[----:B------:R-:W-:Y:S02]  /*3d40*/  ULOP3.LUT UR45, UR45, 0x10000, URZ, 0xfc, !UPT ;  /* 0x000100002d2d7892 */ /* 0x000fe4000f8efcff */
[----:B------:R-:W-:Y:S01]  /*3d50*/  USEL UR66, UR64, 0x1, !UP0 ;  /* 0x0000000140427887 */ /* 0x000fe2000c000000 */
[----:B------:R-:W-:Y:S01]  /*3d60*/  UMOV UR52, 0x0 ;  /* 0x0000000000347882 */ /* 0x000fe20000000000 */
[----:B------:R-:W-:Y:S01]  /*3d70*/  UMOV UR53, 0x10200490 ;  /* 0x1020049000357882 */ /* 0x000fe20000000000 */
[----:B------:R-:W-:Y:S01]  /*3d80*/  UMOV UR50, 0x0 ;  /* 0x0000000000327882 */ /* 0x000fe20000000000 */
[----:B------:R-:W-:Y:S01]  /*3d90*/  UMOV UR51, 0x10200490 ;  /* 0x1020049000337882 */ /* 0x000fe20000000000 */
[----:B------:R-:W-:Y:S01]  /*3da0*/  UMOV UR48, 0x0 ;  /* 0x0000000000307882 */ /* 0x000fe20000000000 */
[----:B-1----:R-:W-:Y:S01]  /*3db0*/  R2UR UR67, R0 ;  /* 0x00000000004372ca */ /* 0x002fe200000e0000 */
[----:B------:R-:W-:-:S14]  /*3dc0*/  UMOV UR49, 0x10200490 ;  /* 0x1020049000317882 */ /* 0x000fdc0000000000 */
.L_x_78:
[C---:B------:R-:W-:Y:S02]  /*3dd0*/  LEA R0, R8.reuse, UR41, 0x3 ;  /* 0x0000002908007c11 */ /* 0x040fe4000f8e18ff */
[----:B------:R-:W-:Y:S02]  /*3de0*/  SHF.L.U32 R5, R3, 0x1f, RZ ;  /* 0x0000001f03057819 */ /* 0x000fe400000006ff */
[----:B------:R-:W-:Y:S02]  /*3df0*/  LEA R4, R8, UR41, 0x4 ;  /* 0x0000002908047c11 */ /* 0x000fe4000f8e20ff */
[----:B------:R-:W1:Y:S02]  /*3e00*/  SYNCS.PHASECHK.TRANS64.TRYWAIT P0, [R0+URZ+0x90], R5 ;  /* 0x00009005000075a7 */ /* 0x000e6400080011ff */
[----:B-1-3--:R-:W-:Y:S05]  /*3e10*/  @!P0 BRA `(.L_x_71) ;  /* 0x0000006400f48947 */ /* 0x00afea0003800000 */
.L_x_171:
[----:B-1----:R-:W1:Y:S01]  /*3e20*/  LDS.128 R4, [R4+0x120] ;  /* 0x0001200004047984 */ /* 0x002e620000000c00 */
[----:B------:R-:W-:Y:S02]  /*3e30*/  VIADD R0, R0, 0xa0 ;  /* 0x000000a000007836 */ /* 0x000fe40000000000 */
[----:B------:R-:W-:Y:S01]  /*3e40*/  VIADD R8, R8, 0x1 ;  /* 0x0000000108087836 */ /* 0x000fe20000000000 */
[----:B------:R-:W-:Y:S01]  /*3e50*/  @!PT LDS RZ, [RZ] ;  /* 0x00000000fffff984 */ /* 0x000fe20000000800 */
[----:B------:R-:W-:Y:S01]  /*3e60*/  @!PT LDS RZ, [RZ] ;  /* 0x00000000fffff984 */ /* 0x000fe20000000800 */
[----:B------:R-:W-:Y:S01]  /*3e70*/  @!PT LDS RZ, [RZ] ;  /* 0x00000000fffff984 */ /* 0x000fe20000000800 */
[----:B------:R-:W-:Y:S01]  /*3e80*/  @!PT LDS RZ, [RZ] ;  /* 0x00000000fffff984 */ /* 0x000fe20000000800 */
[----:B------:R2:W-:Y:S06]  /*3e90*/  MEMBAR.ALL.CTA ;  /* 0x0000000000007992 */ /* 0x0005ec0000008000 */
[----:B--2---:R-:W2:Y:S01]  /*3ea0*/  FENCE.VIEW.ASYNC.S ;  /* 0x00000000000073c6 */ /* 0x004ea20000000000 */
[----:B------:R-:W-:-:S04]  /*3eb0*/  PRMT R0, RZ, 0x654, R0 ;  /* 0x00000654ff007816 */ /* 0x000fc80000000000 */
[----:B--2---:R2:W-:Y:S01]  /*3ec0*/  SYNCS.ARRIVE.TRANS64.RED.A1T0 RZ, [R0+URZ], RZ ;  /* 0x000000ff00ff79a7 */ /* 0x0045e200081004ff */
[----:B-1----:R-:W-:Y:S01]  /*3ed0*/  LOP3.LUT P1, RZ, R6, 0x1, RZ, 0xc0, !PT ;  /* 0x0000000106ff7812 */ /* 0x002fe2000782c0ff */
[----:B--2---:R-:W-:-:S12]  /*3ee0*/  BRA.U UP3, `(.L_x_72) ;  /* 0x0000000503587547 */ /* 0x004fd8000b800000 */
[----:B------:R-:W1:Y:S01]  /*3ef0*/  LDCU UR4, c[0x0][0x38c] ;  /* 0x00007180ff0477ac */ /* 0x000e620008000800 */
[----:B------:R-:W-:Y:S02]  /*3f00*/  PLOP3.LUT P2, PT, PT, PT, PT, 0x80, 0x8 ;  /* 0x000000000008781c */ /* 0x000fe40003f4f070 */
[----:B------:R-:W-:Y:S01]  /*3f10*/  SHF.L.U32 R5, R9, 0x1f, RZ ;  /* 0x0000001f09057819 */ /* 0x000fe200000006ff */
[----:B------:R-:W-:Y:S02]  /*3f20*/  ULEA UR46, UR47, UR41, 0x3 ;  /* 0x000000292f2e7291 */ /* 0x000fe4000f8e18ff */
[----:B------:R-:W-:Y:S02]  /*3f30*/  ULEA UR36, UR47, UR67, 0x7 ;  /* 0x000000432f247291 */ /* 0x000fe4000f8e38ff */
[----:B-1----:R-:W-:-:S06]  /*3f40*/  UISETP.GE.AND UP0, UPT, UR4, 0x1, UPT ;  /* 0x000000010400788c */ /* 0x002fcc000bf06270 */
[----:B------:R-:W-:-:S05]  /*3f50*/  PLOP3.LUT P0, PT, PT, PT, UP0, 0x80, 0x8 ;  /* 0x000000000008781c */ /* 0x000fca0003f0f008 */
[----:B------:R-:W-:-:S08]  /*3f60*/  @UP0 ULEA UR4, UR38, UR41, 0x3 ;  /* 0x0000002926040291 */ /* 0x000fd0000f8e18ff */
[----:B------:R-:W-:-:S04]  /*3f70*/  @P0 SHF.L.U32 R0, R2, 0x1f, RZ ;  /* 0x0000001f02000819 */ /* 0x000fc800000006ff */
[----:B------:R1:W2:Y:S01]  /*3f80*/  @P0 SYNCS.PHASECHK.TRANS64.TRYWAIT P2, [UR4], R0 ;  /* 0x00000000ff0005a7 */ /* 0x0002a20008041104 */
[----:B------:R-:W3:Y:S02]  /*3f90*/  SYNCS.PHASECHK.TRANS64.TRYWAIT P0, [UR46+0xd0], R5 ;  /* 0x0000d005ff0075a7 */ /* 0x000ee4000800112e */
[----:B-123--:R-:W-:Y:S05]  /*3fa0*/  @!P0 BRA `(.L_x_73) ;  /* 0x0000006400a48947 */ /* 0x00efea0003800000 */
.L_x_173:
[----:B------:R-:W-:Y:S01]  /*3fb0*/  UMOV UR42, UR37 ;  /* 0x00000025002a7c82 */ /* 0x000fe20008000000 */
[----:B------:R-:W-:Y:S05]  /*3fc0*/  BRA.U !UP0, `(.L_x_74) ;  /* 0x0000000508107547 */ /* 0x000fea000b800000 */
[----:B------:R-:W-:Y:S02]  /*3fd0*/  UIADD3 UR42, UPT, UPT, UR66, UR37, URZ ;  /* 0x00000025422a7290 */ /* 0x000fe4000fffe0ff */
[----:B------:R-:W-:Y:S01]  /*3fe0*/  UPLOP3.LUT UP2, UPT, UPT, UPT, UPT, 0x40, 0x4 ;  /* 0x000000000004789c */ /* 0x000fe20003f4e870 */
[----:B------:R-:W-:Y:S01]  /*3ff0*/  UMOV UR39, UR64 ;  /* 0x0000004000277c82 */ /* 0x000fe20008000000 */
[----:B------:R-:W-:-:S09]  /*4000*/  UMOV UR5, UR38 ;  /* 0x0000002600057c82 */ /* 0x000fd20008000000 */
.L_x_77:
[----:B------:R-:W-:Y:S01]  /*4010*/  ULEA UR7, UR5, UR41, 0x3 ;  /* 0x0000002905077291 */ /* 0x000fe2000f8e18ff */
[----:B--23--:R-:W-:Y:S11]  /*4020*/  @P2 BRA `(.L_x_75) ;  /* 0x00000000000c2947 */ /* 0x00cff60003800000 */
[----:B-1----:R-:W-:Y:S04]  /*4030*/  SHF.L.U32 R5, R2, 0x1f, RZ ;  /* 0x0000001f02057819 */ /* 0x002fe800000006ff */
[----:B------:R-:W1:Y:S02]  /*4040*/  SYNCS.PHASECHK.TRANS64.TRYWAIT P0, [UR7], R5 ;  /* 0x00000005ff0075a7 */ /* 0x000e640008001107 */
[----:B-1----:R-:W-:Y:S05]  /*4050*/  @!P0 BRA `(.L_x_76) ;  /* 0x0000006400908947 */ /* 0x002fea0003800000 */
.L_x_75:
[----:B------:R-:W-:Y:S01]  /*4060*/  UISETP.NE.AND UP0, UPT, UR39, 0x1, UPT ;  /* 0x000000012700788c */ /* 0x000fe2000bf05270 */
[----:B------:R-:W-:Y:S01]  /*4070*/  PLOP3.LUT P2, PT, PT, PT, PT, 0x80, 0x8 ;  /* 0x000000000008781c */ /* 0x000fe20003f4f070 */
[----:B------:R-:W-:Y:S02]  /*4080*/  UIADD3 UR4, UPT, UPT, UR5, 0x1, URZ ;  /* 0x0000000105047890 */ /* 0x000fe4000fffe0ff */
[----:B------:R-:W-:Y:S02]  /*4090*/  UIADD3 UR40, UPT, UPT, UR7, 0x20, URZ ;  /* 0x0000002007287890 */ /* 0x000fe4000fffe0ff */
[----:B------:R-:W-:Y:S01]  /*40a0*/  UISETP.NE.AND UP1, UPT, UR4, 0x4, UPT ;  /* 0x000000040400788c */ /* 0x000fe2000bf25270 */
[----:B------:R-:W-:Y:S01]  /*40b0*/  PLOP3.LUT P0, PT, PT, PT, UP0, 0x80, 0x8 ;  /* 0x000000000008781c */ /* 0x000fe20003f0f008 */
[----:B------:R-:W-:Y:S02]  /*40c0*/  UIADD3 UR37, UPT, UPT, UR37, 0x1, URZ ;  /* 0x0000000125257890 */ /* 0x000fe4000fffe0ff */
[----:B------:R-:W-:Y:S02]  /*40d0*/  USEL UR6, URZ, 0x1, UP1 ;  /* 0x00000001ff067887 */ /* 0x000fe40008800000 */
[----:B------:R-:W-:Y:S02]  /*40e0*/  USEL UR38, UR4, URZ, UP1 ;  /* 0x000000ff04267287 */ /* 0x000fe40008800000 */
[----:B------:R-:W-:Y:S02]  /*40f0*/  UIADD3 UR39, UPT, UPT, UR39, -0x1, URZ ;  /* 0xffffffff27277890 */ /* 0x000fe4000fffe0ff */
[----:B------:R-:W-:Y:S01]  /*4100*/  @UP0 ULEA UR4, UR38, UR41, 0x3 ;  /* 0x0000002926040291 */ /* 0x000fe2000f8e18ff */
[----:B------:R-:W-:Y:S01]  /*4110*/  LOP3.LUT R2, R2, UR6, RZ, 0x3c, !PT ;  /* 0x0000000602027c12 */ /* 0x000fe2000f8e3cff */
[----:B------:R-:W-:Y:S02]  /*4120*/  ULEA UR6, UR5, UR45, 0xa ;  /* 0x0000002d05067291 */ /* 0x000fe4000f8e50ff */
[----:B------:R-:W-:Y:S01]  /*4130*/  UISETP.NE.AND UP0, UPT, UR37, UR42, UPT ;  /* 0x0000002a2500728c */ /* 0x000fe2000bf05270 */
[----:B-1----:R-:W-:Y:S01]  /*4140*/  @P0 SHF.L.U32 R0, R2, 0x1f, RZ ;  /* 0x0000001f02000819 */ /* 0x002fe200000006ff */
[----:B------:R-:W-:Y:S02]  /*4150*/  UIADD3 UR34, UPT, UPT, UR6, 0x2, URZ ;  /* 0x0000000206227890 */ /* 0x000fe4000fffe0ff */
[----:B------:R-:W-:Y:S01]  /*4160*/  UIADD3 UR30, UPT, UPT, UR6, 0x4, URZ ;  /* 0x00000004061e7890 */ /* 0x000fe2000fffe0ff */
[----:B------:R2:W3:Y:S01]  /*4170*/  @P0 SYNCS.PHASECHK.TRANS64.TRYWAIT P2, [UR4], R0 ;  /* 0x00000000ff0005a7 */ /* 0x0004e20008041104 */
[----:B------:R-:W-:Y:S02]  /*4180*/  ULEA UR4, UR5, UR44, 0xb ;  /* 0x0000002c05047291 */ /* 0x000fe4000f8e58ff */
[----:B------:R-:W-:Y:S02]  /*4190*/  UIADD3 UR26, UPT, UPT, UR6, 0x6, URZ ;  /* 0x00000006061a7890 */ /* 0x000fe4000fffe0ff */
        /* <DEDUP_REMOVED lines=10> */
[----:B------:R-:W-:Y:S01]  /*4240*/  UIADD3 UR8, UPT, UPT, UR4, 0x406, URZ ;  /* 0x0000040604087890 */ /* 0x000fe2000fffe0ff */
[----:B------:R-:W-:Y:S01]  /*4250*/  UMOV UR7, 0x40004040 ;  /* 0x4000404000077882 */ /* 0x000fe20000000000 */
[----:B------:R-:W-:Y:S01]  /*4260*/  UMOV UR5, 0x40004040 ;  /* 0x4000404000057882 */ /* 0x000fe20000000000 */
[----:B------:R-:W-:Y:S01]  /*4270*/  UMOV UR35, 0x40004040 ;  /* 0x4000404000237882 */ /* 0x000fe20000000000 */
[----:B------:R1:W-:Y:S01]  /*4280*/  UTCHMMA.2CTA gdesc[UR4], gdesc[UR6], tmem[UR36], tmem[UR62], idesc[UR63], UP2 ;  /* 0x00ff3e06040075ea */ /* 0x0003e20009200024 */
[----:B------:R-:W-:Y:S01]  /*4290*/  UPLOP3.LUT UP2, UPT, UPT, UPT, UPT, 0x80, 0x8 ;  /* 0x000000000008789c */ /* 0x000fe20003f4f070 */
[----:B------:R-:W-:Y:S01]  /*42a0*/  UMOV UR33, 0x40004040 ;  /* 0x4000404000217882 */ /* 0x000fe20000000000 */
[----:B------:R-:W-:Y:S01]  /*42b0*/  UMOV UR31, 0x40004040 ;  /* 0x40004040001f7882 */ /* 0x000fe20000000000 */
[----:B------:R2:W-:Y:S01]  /*42c0*/  UTCHMMA.2CTA gdesc[UR32], gdesc[UR34], tmem[UR36], tmem[UR60], idesc[UR61], UPT ;  /* 0x00ff3c22200075ea */ /* 0x0005e2000ba00024 */
        /* <DEDUP_REMOVED lines=14> */
[----:B------:R-:W-:Y:S01]  /*43b0*/  UMOV UR9, 0x40004040 ;  /* 0x4000404000097882 */ /* 0x000fe20000000000 */
[----:B------:R2:W-:Y:S01]  /*43c0*/  UTCHMMA.2CTA gdesc[UR12], gdesc[UR14], tmem[UR36], tmem[UR50], idesc[UR51], UPT ;  /* 0x00ff320e0c0075ea */ /* 0x0005e2000ba00024 */
[----:B------:R2:W-:Y:S01]  /*43d0*/  UTCHMMA.2CTA gdesc[UR8], gdesc[UR10], tmem[UR36], tmem[UR48], idesc[UR49], UPT ;  /* 0x00ff300a080075ea */ /* 0x0005e2000ba00024 */
[----:B------:R2:W-:Y:S01]  /*43e0*/  UTCBAR.2CTA.MULTICAST [UR40], URZ, UR43 ;  /* 0x000000ff280073e9 */ /* 0x0005e2000820082b */
[----:B-1----:R-:W-:Y:S01]  /*43f0*/  UMOV UR5, UR38 ;  /* 0x0000002600057c82 */ /* 0x002fe20008000000 */
[----:B------:R-:W-:Y:S05]  /*4400*/  BRA.U UP0, `(.L_x_77) ;  /* 0xfffffffd00007547 */ /* 0x000fea000b83ffff */
.L_x_74:
[----:B------:R-:W-:Y:S01]  /*4410*/  UIADD3 UR4, UPT, UPT, UR46, 0xb0, URZ ;  /* 0x000000b02e047890 */ /* 0x000fe2000fffe0ff */
[----:B------:R-:W-:-:S08]  /*4420*/  UMOV UR37, UR42 ;  /* 0x0000002a00257c82 */ /* 0x000fd00008000000 */
[----:B------:R4:W-:Y:S01]  /*4430*/  UTCBAR.2CTA.MULTICAST [UR4], URZ, UR65 ;  /* 0x000000ff040073e9 */ /* 0x0009e20008200841 */
[----:B------:R-:W-:Y:S02]  /*4440*/  NOP ;  /* 0x0000000000007918 */ /* 0x000fe40000000000 */
.L_x_72:
[----:B----4-:R-:W-:Y:S01]  /*4450*/  UIADD3 UR4, UPT, UPT, UR47, 0x1, URZ ;  /* 0x000000012f047890 */ /* 0x010fe2000fffe0ff */
[----:B------:R-:W-:-:S03]  /*4460*/  ISETP.NE.AND P0, PT, R8, 0x2, PT ;  /* 0x000000020800780c */ /* 0x000fc60003f05270 */
[----:B------:R-:W-:Y:S01]  /*4470*/  UISETP.NE.AND UP0, UPT, UR4, 0x4, UPT ;  /* 0x000000040400788c */ /* 0x000fe2000bf05270 */
[----:B-12---:R-:W-:Y:S02]  /*4480*/  SEL R0, RZ, 0x1, P0 ;  /* 0x00000001ff007807 */ /* 0x006fe40000000000 */
[----:B------:R-:W-:Y:S01]  /*4490*/  SEL R8, R8, RZ, P0 ;  /* 0x000000ff08087207 */ /* 0x000fe20000000000 */
[----:B------:R-:W-:Y:S01]  /*44a0*/  USEL UR5, URZ, 0x1, UP0 ;  /* 0x00000001ff057887 */ /* 0x000fe20008000000 */
[----:B------:R-:W-:Y:S01]  /*44b0*/  LOP3.LUT R3, R3, R0, RZ, 0x3c, !PT ;  /* 0x0000000003037212 */ /* 0x000fe200078e3cff */
[----:B------:R-:W-:-:S04]  /*44c0*/  USEL UR47, UR4, URZ, UP0 ;  /* 0x000000ff042f7287 */ /* 0x000fc80008000000 */
[----:B------:R-:W-:Y:S01]  /*44d0*/  LOP3.LUT R9, R9, UR5, RZ, 0x3c, !PT ;  /* 0x0000000509097c12 */ /* 0x000fe2000f8e3cff */
[----:B------:R-:W-:Y:S07]  /*44e0*/  @P1 BRA `(.L_x_78) ;  /* 0xfffffff800381947 */ /* 0x000fee000383ffff */
[----:B------:R-:W1:Y:S01]  /*44f0*/  S2UR UR8, SR_CgaCtaId ;  /* 0x00000000000879c3 */ /* 0x000e620000008800 */
[----:B------:R-:W-:Y:S01]  /*4500*/  ELECT P0, URZ, PT ;  /* 0x0000000000ff782f */ /* 0x000fe20003800000 */
[----:B------:R-:W-:Y:S01]  /*4510*/  HFMA2 R0, -RZ, RZ, 0, 5.9604644775390625e-08 ;  /* 0x00000001ff007431 */ /* 0x000fe200000001ff */
[----:B------:R-:W-:-:S05]  /*4520*/  UMOV UR4, 0x40 ;  /* 0x0000004000047882 */ /* 0x000fca0000000000 */
[----:B------:R-:W-:Y:S01]  /*4530*/  UVIRTCOUNT.DEALLOC.SMPOOL 0x80 ;  /* 0x000000800000784c */ /* 0x000fe20000000000 */
[----:B------:R-:W-:Y:S02]  /*4540*/  UISETP.NE.AND UP1, UPT, UR68, URZ, UPT ;  /* 0x000000ff4400728c */ /* 0x000fe4000bf25270 */
[----:B-1----:R-:W-:-:S09]  /*4550*/  ULEA UR8, UR8, UR4, 0x18 ;  /* 0x0000000408087291 */ /* 0x002fd2000f8ec0ff */
[----:B------:R1:W-:Y:S01]  /*4560*/  @P0 STS.U8 [UR8+0x1c], R0 ;  /* 0x00001c00ff000988 */ /* 0x0003e20008000008 */
[----:B------:R-:W-:Y:S05]  /*4570*/  BRA.U UP1, `(.L_x_79) ;  /* 0x0000000101a07547 */ /* 0x000fea000b800000 */
[----:B------:R-:W-:Y:S01]  /*4580*/  UIADD3 UR7, UPT, UPT, UR41, 0xd0, URZ ;  /* 0x000000d029077890 */ /* 0x000fe2000fffe0ff */
[----:B------:R-:W-:-:S03]  /*4590*/  SHF.L.U32 R3, R9, 0x1f, RZ ;  /* 0x0000001f09037819 */ /* 0x000fc600000006ff */
[----:B------:R-:W-:-:S09]  /*45a0*/  ULEA UR4, UR47, UR7, 0x3 ;  /* 0x000000072f047291 */ /* 0x000fd2000f8e18ff */
[----:B------:R-:W2:Y:S02]  /*45b0*/  SYNCS.PHASECHK.TRANS64.TRYWAIT P0, [UR4], R3 ;  /* 0x00000003ff0075a7 */ /* 0x000ea40008001104 */
[----:B--2---:R-:W-:Y:S05]  /*45c0*/  @!P0 BRA `(.L_x_80) ;  /* 0x00000060004c8947 */ /* 0x004fea0003800000 */
.L_x_176:
        /* <DEDUP_REMOVED lines=9> */
.L_x_178:
        /* <DEDUP_REMOVED lines=9> */
.L_x_180:
[----:B------:R-:W-:-:S04]  /*46f0*/  UIADD3 UR4, UPT, UPT, UR4, 0x1, URZ ;  /* 0x0000000104047890 */ /* 0x000fc8000fffe0ff */
[----:B------:R-:W-:-:S04]  /*4700*/  UISETP.NE.AND UP0, UPT, UR4, 0x4, UPT ;  /* 0x000000040400788c */ /* 0x000fc8000bf05270 */
[----:B------:R-:W-:Y:S02]  /*4710*/  USEL UR5, URZ, 0x1, UP0 ;  /* 0x00000001ff057887 */ /* 0x000fe40008000000 */
[----:B------:R-:W-:-:S04]  /*4720*/  USEL UR4, UR4, URZ, UP0 ;  /* 0x000000ff04047287 */ /* 0x000fc80008000000 */
[----:B------:R-:W-:Y:S01]  /*4730*/  ULEA UR4, UR4, UR7, 0x3 ;  /* 0x0000000704047291 */ /* 0x000fe2000f8e18ff */
[----:B-1----:R-:W-:-:S04]  /*4740*/  LOP3.LUT R3, R2, UR5, RZ, 0x3c, !PT ;  /* 0x0000000502037c12 */ /* 0x002fc8000f8e3cff */
[----:B------:R-:W-:Y:S01]  /*4750*/  SHF.L.U32 R3, R3, 0x1f, RZ ;  /* 0x0000001f03037819 */ /* 0x000fe200000006ff */
[----:B------:R-:W-:-:S04]  /*4760*/  IMAD.U32 R0, RZ, RZ, UR4 ;  /* 0x00000004ff007e24 */ /* 0x000fc8000f8e00ff */
[----:B------:R1:W2:Y:S03]  /*4770*/  SYNCS.PHASECHK.TRANS64.TRYWAIT P0, [R0+URZ], R3 ;  /* 0x00000003000075a7 */ /* 0x0002a600080011ff */
[----:B--2---:R-:W-:Y:S05]  /*4780*/  @!P0 NANOSLEEP.SYNCS 0x989680 ;  /* 0x009896800000895d */ /* 0x004fea0003900000 */
[----:B------:R-:W2:Y:S02]  /*4790*/  @!P0 SYNCS.PHASECHK.TRANS64 P0, [R0+URZ], R3 ;  /* 0x00000003000085a7 */ /* 0x000ea400080010ff */
[----:B--2---:R-:W-:Y:S05]  /*47a0*/  @P0 BRA `(.L_x_83) ;  /* 0x0000000000200947 */ /* 0x004fea0003800000 */
.L_x_84:
[----:B--2---:R2:W4:Y:S02]  /*47b0*/  SYNCS.PHASECHK.TRANS64.TRYWAIT P0, [R0+URZ], R3 ;  /* 0x00000003000075a7 */ /* 0x00452400080011ff */
[----:B----4-:R-:W-:Y:S05]  /*47c0*/  @!P0 NANOSLEEP.SYNCS 0x989680 ;  /* 0x009896800000895d */ /* 0x010fea0003900000 */
[----:B------:R-:W4:Y:S02]  /*47d0*/  @!P0 SYNCS.PHASECHK.TRANS64 P0, [R0+URZ], R3 ;  /* 0x00000003000085a7 */ /* 0x000f2400080010ff */
[----:B----4-:R-:W-:Y:S05]  /*47e0*/  @!P0 BRA `(.L_x_84) ;  /* 0xfffffffc00f08947 */ /* 0x010fea000383ffff */
[----:B------:R-:W-:Y:S05]  /*47f0*/  BRA `(.L_x_83) ;  /* 0x00000000000c7947 */ /* 0x000fea0003800000 */
.L_x_79:
[----:B------:R-:W-:-:S04]  /*4800*/  UIADD3 UR4, UPT, UPT, UR41, 0x110, URZ ;  /* 0x0000011029047890 */ /* 0x000fc8000fffe0ff */
[----:B------:R-:W-:-:S09]  /*4810*/  UPRMT UR4, UR69, 0x654, UR4 ;  /* 0x0000065445047896 */ /* 0x000fd20008000004 */
[----:B------:R-:W-:Y:S03]  /*4820*/  SYNCS.ARRIVE.TRANS64.RED.A1T0 RZ, [UR4], RZ ;  /* 0x000000ffffff79a7 */ /* 0x000fe60008100404 */
.L_x_83:
[----:B-12---:R-:W-:Y:S01]  /*4830*/  SHF.L.U32 R3, RZ, 0x1f, RZ ;  /* 0x0000001fff037819 */ /* 0x006fe200000006ff */
[----:B------:R-:W-:Y:S01]  /*4840*/  UIADD3 UR4, UPT, UPT, UR41, 0x110, URZ ;  /* 0x0000011029047890 */ /* 0x000fe2000fffe0ff */
[----:B------:R-:W-:Y:S02]  /*4850*/  PLOP3.LUT P0, PT, PT, PT, UP1, 0x80, 0x8 ;  /* 0x000000000008781c */ /* 0x000fe40003f0f018 */
[----:B------:R-:W1:Y:S02]  /*4860*/  SYNCS.PHASECHK.TRANS64.TRYWAIT P1, [UR41+0x110], R3 ;  /* 0x00011003ff0075a7 */ /* 0x000e640008021129 */
[----:B-1----:R-:W-:Y:S09]  /*4870*/  @!P1 BRA `(.L_x_85) ;  /* 0x0000005c00e89947 */ /* 0x002ff20003800000 */
.L_x_182:
[----:B------:R-:W-:Y:S01]  /*4880*/  @!UP1 UPRMT UR4, UR69, 0x654, UR4 ;  /* 0x0000065445049896 */ /* 0x000fe20008000004 */
[----:B------:R-:W-:Y:S01]  /*4890*/  UMOV UR5, 0xffff ;  /* 0x0000ffff00057882 */ /* 0x000fe20000000000 */
[----:B------:R-:W-:-:S07]  /*48a0*/  UMOV UR6, 0x1 ;  /* 0x0000000100067882 */ /* 0x000fce0000000000 */
[----:B------:R-:W-:Y:S01]  /*48b0*/  @!P0 SYNCS.ARRIVE.TRANS64.RED.A1T0 RZ, [UR4], RZ ;  /* 0x000000ffffff89a7 */ /* 0x000fe20008100404 */
[----:B------:R-:W-:Y:S01]  /*48c0*/  NOP ;  /* 0x0000000000007918 */ /* 0x000fe20000000000 */
[----:B-1----:R-:W1:Y:S01]  /*48d0*/  LDS R0, [UR8+0x14] ;  /* 0x00001408ff007984 */ /* 0x002e620008000800 */
[----:B------:R-:W-:-:S04]  /*48e0*/  ULOP3.LUT UR4, UR67, 0xffff, URZ, 0xc0, !UPT ;  /* 0x0000ffff43047892 */ /* 0x000fc8000f8ec0ff */
[----:B------:R-:W-:-:S04]  /*48f0*/  USHF.R.U32.HI UR4, URZ, 0x5, UR4 ;  /* 0x00000005ff047899 */ /* 0x000fc80008011604 */
[----:B------:R-:W-:Y:S02]  /*4900*/  USHF.L.U32 UR5, UR5, UR4, URZ ;  /* 0x0000000405057299 */ /* 0x000fe400080006ff */
[----:B------:R-:W-:-:S04]  /*4910*/  USHF.L.U32 UR4, UR6, UR4, URZ ;  /* 0x0000000406047299 */ /* 0x000fc800080006ff */
[----:B-1----:R-:W-:-:S04]  /*4920*/  LOP3.LUT R0, R0, UR5, RZ, 0xc0, !PT ;  /* 0x0000000500007c12 */ /* 0x002fc8000f8ec0ff */
[----:B------:R-:W-:-:S13]  /*4930*/  ISETP.NE.AND P0, PT, R0, UR5, PT ;  /* 0x0000000500007c0c */ /* 0x000fda000bf05270 */
[----:B------:R-:W-:Y:S05]  /*4940*/  @P0 BRA `(.L_x_86) ;  /* 0x0000000000580947 */ /* 0x000fea0003800000 */
[----:B------:R-:W1:Y:S02]  /*4950*/  LDS R0, [UR8+0x18] ;  /* 0x00001808ff007984 */ /* 0x000e640008000800 */
[----:B-1----:R-:W-:-:S04]  /*4960*/  LOP3.LUT R0, R0, UR4, RZ, 0xc0, !PT ;  /* 0x0000000400007c12 */ /* 0x002fc8000f8ec0ff */
[----:B------:R-:W-:-:S13]  /*4970*/  ISETP.NE.AND P0, PT, R0, UR4, PT ;  /* 0x0000000400007c0c */ /* 0x000fda000bf05270 */
[----:B------:R-:W-:Y:S05]  /*4980*/  @P0 BRA `(.L_x_87) ;  /* 0x00000000003c0947 */ /* 0x000fea0003800000 */
[----:B------:R-:W1:Y:S01]  /*4990*/  S2R R2, SR_LANEID ;  /* 0x0000000000027919 */ /* 0x000e620000000000 */
[----:B------:R-:W-:Y:S01]  /*49a0*/  ULOP3.LUT UR5, URZ, UR5, URZ, 0x33, !UPT ;  /* 0x00000005ff057292 */ /* 0x000fe2000f8e33ff */
[----:B------:R-:W-:Y:S01]  /*49b0*/  LOP3.LUT R4, RZ, UR4, RZ, 0x33, !PT ;  /* 0x00000004ff047c12 */ /* 0x000fe2000f8e33ff */
[----:B------:R-:W-:Y:S02]  /*49c0*/  VOTEU.ANY UR4, UPT, PT ;  /* 0x0000000000047886 */ /* 0x000fe400038e0100 */
[----:B------:R-:W-:Y:S01]  /*49d0*/  UFLO.U32 UR4, UR4 ;  /* 0x00000004000472bd */ /* 0x000fe200080e0000 */
[----:B------:R-:W2:Y:S01]  /*49e0*/  REDUX UR6, R4 ;  /* 0x00000000040673c4 */ /* 0x000ea20000000000 */
[----:B------:R-:W-:-:S06]  /*49f0*/  IMAD.U32 R0, RZ, RZ, UR5 ;  /* 0x00000005ff007e24 */ /* 0x000fcc000f8e00ff */
[----:B------:R4:W-:Y:S01]  /*4a00*/  UTCATOMSWS.AND URZ, UR5 ;  /* 0x0000000500ff79e3 */ /* 0x0009e20008000000 */
[----:B------:R-:W3:Y:S01]  /*4a10*/  REDUX UR7, R0 ;  /* 0x00000000000773c4 */ /* 0x000ee20000000000 */
[----:B-1----:R-:W-:Y:S01]  /*4a20*/  ISETP.EQ.U32.AND P0, PT, R2, UR4, PT ;  /* 0x0000000402007c0c */ /* 0x002fe2000bf02070 */
[----:B--2---:R-:W-:Y:S01]  /*4a30*/  IMAD.U32 R2, RZ, RZ, UR6 ;  /* 0x00000006ff027e24 */ /* 0x004fe2000f8e00ff */
[----:B---3--:R-:W-:-:S11]  /*4a40*/  MOV R3, UR7 ;  /* 0x0000000700037c02 */ /* 0x008fd60008000f00 */
[----:B------:R4:W-:Y:S04]  /*4a50*/  @P0 ATOMS.AND RZ, [UR8+0x14], R3 ;  /* 0x00001403ffff098c */ /* 0x0009e8000a800008 */
[----:B------:R4:W-:Y:S01]  /*4a60*/  @P0 ATOMS.AND RZ, [UR8+0x18], R2 ;  /* 0x00001802ffff098c */ /* 0x0009e2000a800008 */
[----:B------:R-:W-:Y:S05]  /*4a70*/  BRA `(.L_x_88) ;  /* 0x0000000000147947 */ /* 0x000fea0003800000 */
.L_x_87:
[----:B------:R-:W-:Y:S02]  /*4a80*/  MOV R2, 0x4aa0 ;  /* 0x00004aa000027802 */ /* 0x000fe40000000f00 */
[----:B---3-5:R-:W-:Y:S05]  /*4a90*/  CALL.REL.NOINC `($__internal_0_$__cuda_sm10x_tcgen05_guardrail_trap_col_being_dealloced_not_returned_by_alloc) ;  /* 0x0000006000c87944 */ /* 0x028fea0003c00000 */
[----:B------:R-:W-:Y:S05]  /*4aa0*/  BRA `(.L_x_88) ;  /* 0x0000000000087947 */ /* 0x000fea0003800000 */
.L_x_86:
[----:B------:R-:W-:Y:S02]  /*4ab0*/  MOV R2, 0x4ad0 ;  /* 0x00004ad000027802 */ /* 0x000fe40000000f00 */
[----:B---3-5:R-:W-:Y:S05]  /*4ac0*/  CALL.REL.NOINC `($__internal_2_$__cuda_sm10x_tcgen05_guardrail_trap_unallocated_columns_being_dealloced) ;  /* 0x0000006000d47944 */ /* 0x028fea0003c00000 */
.L_x_88:
[----:B------:R-:W-:Y:S01]  /*4ad0*/  NOP ;  /* 0x0000000000007918 */ /* 0x000fe20000000000 */
[----:B----4-:R-:W-:Y:S05]  /*4ae0*/  EXIT ;  /* 0x000000000000794d */ /* 0x010fea0003800000 */
.L_x_59:
[----:B------:R-:W-:-:S09]  /*4af0*/  UISETP.NE.OR UP0, UPT, UR21, 0x3, !UP3 ;  /* 0x000000031500788c */ /* 0x000fd2000df05670 */
[----:B------:R-:W-:Y:S05]  /*4b00*/  BRA.U UP0, `(.L_x_89) ;  /* 0x0000001100547547 */ /* 0x000fea000b800000 */
[----:B------:R-:W1:Y:S01]  /*4b10*/  LDCU UR31, c[0x0][0x370] ;  /* 0x00006e00ff1f77ac */ /* 0x000e620008000800 */
[----:B------:R-:W2:Y:S01]  /*4b20*/  LDC.64 R16, c[0x0][0x348] ;  /* 0x0000d200ff107b82 */ /* 0x000ea20000000a00 */
[----:B------:R-:W-:Y:S02]  /*4b30*/  HFMA2 R13, -RZ, RZ, 0, 0 ;  /* 0x00000000ff0d7431 */ /* 0x000fe400000001ff */
[----:B------:R-:W-:Y:S01]  /*4b40*/  IMAD.MOV.U32 R15, RZ, RZ, 0x1 ;  /* 0x00000001ff0f7424 */ /* 0x000fe200078e00ff */
[----:B------:R-:W1:Y:S01]  /*4b50*/  LDCU.128 UR44, c[0x0][0xb10] ;  /* 0x00016200ff2c77ac */ /* 0x000e620008000c00 */
[----:B------:R-:W-:Y:S01]  /*4b60*/  IMAD.MOV.U32 R14, RZ, RZ, RZ ;  /* 0x000000ffff0e7224 */ /* 0x000fe200078e00ff */
[----:B------:R-:W-:Y:S01]  /*4b70*/  MOV R7, 0x2000 ;  /* 0x0000200000077802 */ /* 0x000fe20000000f00 */
[----:B------:R-:W3:Y:S01]  /*4b80*/  LDCU UR30, c[0x0][0x374] ;  /* 0x00006e80ff1e77ac */ /* 0x000ee20008000800 */
[----:B------:R-:W4:Y:S01]  /*4b90*/  LDC.64 R2, c[0x0][0x888] ;  /* 0x00022200ff027b82 */ /* 0x000f220000000a00 */
[----:B------:R-:W3:Y:S01]  /*4ba0*/  LDCU UR15, c[0x0][0xb0c] ;  /* 0x00016180ff0f77ac */ /* 0x000ee20008000800 */
[----:B------:R-:W2:Y:S06]  /*4bb0*/  LDCU UR40, c[0x0][0xb20] ;  /* 0x00016400ff2877ac */ /* 0x000eac0008000800 */
[----:B------:R-:W4:Y:S01]  /*4bc0*/  LDC.64 R4, c[0x0][0x890] ;  /* 0x00022400ff047b82 */ /* 0x000f220000000a00 */
[----:B------:R-:W2:Y:S01]  /*4bd0*/  LDCU UR4, c[0x0][0xb30] ;  /* 0x00016600ff0477ac */ /* 0x000ea20008000800 */
[----:B------:R-:W-:Y:S01]  /*4be0*/  UMOV UR21, 0x400 ;  /* 0x0000040000157882 */ /* 0x000fe20000000000 */
[----:B-1----:R-:W-:-:S02]  /*4bf0*/  UIMAD.WIDE.U32 UR6, UR31, UR44, URZ ;  /* 0x0000002c1f0672a5 */ /* 0x002fc4000f8e00ff */
[----:B---3--:R-:W-:Y:S02]  /*4c00*/  UIMAD.WIDE.U32 UR8, UR30, UR47, URZ ;  /* 0x0000002f1e0872a5 */ /* 0x008fe4000f8e00ff */
[----:B------:R-:W-:Y:S02]  /*4c10*/  ULEA UR21, UR52, UR21, 0x18 ;  /* 0x0000001534157291 */ /* 0x000fe4000f8ec0ff */
[----:B------:R-:W-:Y:S02]  /*4c20*/  UPLOP3.LUT UP3, UPT, UPT, UPT, UPT, 0x40, 0x4 ;  /* 0x000000000004789c */ /* 0x000fe40003f6e870 */
[----:B------:R-:W-:Y:S01]  /*4c30*/  UIADD3 UR37, UPT, UPT, UR21, 0x58, URZ ;  /* 0x0000005815257890 */ /* 0x000fe2000fffe0ff */
[----:B------:R-:W-:Y:S01]  /*4c40*/  UMOV UR6, UR7 ;  /* 0x0000000700067c82 */ /* 0x000fe20008000000 */
[----:B------:R-:W-:Y:S01]  /*4c50*/  UMOV UR38, UR9 ;  /* 0x0000000900267c82 */ /* 0x000fe20008000000 */
[----:B------:R-:W-:Y:S02]  /*4c60*/  UISETP.GE.AND UP0, UPT, UR42, 0x1, UPT ;  /* 0x000000012a00788c */ /* 0x000fe4000bf06270 */
[----:B------:R-:W-:Y:S01]  /*4c70*/  UISETP.NE.AND UP4, UPT, UR42, 0x1, UPT ;  /* 0x000000012a00788c */ /* 0x000fe2000bf85270 */
[----:B------:R-:W1:Y:S01]  /*4c80*/  LDCU.64 UR22, c[0x0][0xb28] ;  /* 0x00016500ff1677ac */ /* 0x000e620008000a00 */
[----:B------:R-:W-:-:S02]  /*4c90*/  UISETP.NE.AND UP6, UPT, UR15, 0x1, UPT ;  /* 0x000000010f00788c */ /* 0x000fc4000bfc5270 */
[----:B------:R-:W-:Y:S02]  /*4ca0*/  UISETP.NE.AND UP5, UPT, UR46, 0x1, UPT ;  /* 0x000000012e00788c */ /* 0x000fe4000bfa5270 */
[----:B------:R-:W-:Y:S02]  /*4cb0*/  UIADD3 UR33, UPT, UPT, UR21, 0x40, URZ ;  /* 0x0000004015217890 */ /* 0x000fe4000fffe0ff */
[----:B------:R-:W-:Y:S02]  /*4cc0*/  UIADD3 UR25, UPT, UPT, UR21, 0x48, URZ ;  /* 0x0000004815197890 */ /* 0x000fe4000fffe0ff */
[----:B------:R-:W-:Y:S02]  /*4cd0*/  UIADD3 UR17, UPT, UPT, UR21, 0x50, URZ ;  /* 0x0000005015117890 */ /* 0x000fe4000fffe0ff */
[----:B------:R-:W-:Y:S02]  /*4ce0*/  UPRMT UR37, UR52, 0x654, UR37 ;  /* 0x0000065434257896 */ /* 0x000fe40008000025 */
[----:B------:R-:W-:-:S02]  /*4cf0*/  USHF.R.U32.HI UR39, URZ, UR45, UR6 ;  /* 0x0000002dff277299 */ /* 0x000fc40008011606 */
[----:B--2---:R-:W-:Y:S02]  /*4d00*/  USHF.R.U32.HI UR38, URZ, UR40, UR38 ;  /* 0x00000028ff267299 */ /* 0x004fe40008011626 */
[----:B------:R-:W-:-:S11]  /*4d10*/  UISETP.NE.AND UP2, UPT, UR4, 0x1, UPT ;  /* 0x000000010400788c */ /* 0x000fd6000bf45270 */
.L_x_100:
[C---:B------:R-:W-:Y:S02]  /*4d20*/  LEA R12, R14.reuse, UR21, 0x3 ;  /* 0x000000150e0c7c11 */ /* 0x040fe4000f8e18ff */
[----:B------:R-:W-:Y:S02]  /*4d30*/  SHF.L.U32 R9, R13, 0x1f, RZ ;  /* 0x0000001f0d097819 */ /* 0x000fe400000006ff */
[----:B------:R-:W-:Y:S02]  /*4d40*/  LEA R10, R14, UR21, 0x4 ;  /* 0x000000150e0a7c11 */ /* 0x000fe4000f8e20ff */
[----:B--2---:R-:W2:Y:S02]  /*4d50*/  SYNCS.PHASECHK.TRANS64.TRYWAIT P0, [R12+URZ+0x90], R9 ;  /* 0x000090090c0075a7 */ /* 0x004ea400080011ff */
[----:B--2---:R-:W-:Y:S05]  /*4d60*/  @!P0 BRA `(.L_x_90) ;  /* 0x0000005800c48947 */ /* 0x004fea0003800000 */
.L_x_183:
[----:B--2---:R-:W2:Y:S01]  /*4d70*/  LDS.128 R8, [R10+0x120] ;  /* 0x000120000a087984 */ /* 0x004ea20000000c00 */
[----:B------:R-:W-:Y:S01]  /*4d80*/  UISETP.GE.AND UP0, UPT, UR42, 0x1, UPT ;  /* 0x000000012a00788c */ /* 0x000fe2000bf06270 */
[----:B------:R-:W-:Y:S01]  /*4d90*/  @!PT LDS RZ, [RZ] ;  /* 0x00000000fffff984 */ /* 0x000fe20000000800 */
[----:B------:R-:W-:Y:S01]  /*4da0*/  @!PT LDS RZ, [RZ] ;  /* 0x00000000fffff984 */ /* 0x000fe20000000800 */
[----:B------:R-:W-:Y:S01]  /*4db0*/  @!PT LDS RZ, [RZ] ;  /* 0x00000000fffff984 */ /* 0x000fe20000000800 */
[----:B------:R-:W-:Y:S01]  /*4dc0*/  @!PT LDS RZ, [RZ] ;  /* 0x00000000fffff984 */ /* 0x000fe20000000800 */
[----:B------:R3:W-:Y:S06]  /*4dd0*/  MEMBAR.ALL.CTA ;  /* 0x0000000000007992 */ /* 0x0007ec0000008000 */
[----:B---3--:R-:W3:Y:S01]  /*4de0*/  FENCE.VIEW.ASYNC.S ;  /* 0x00000000000073c6 */ /* 0x008ee20000000000 */
[----:B--2---:R-:W-:Y:S11]  /*4df0*/  LOP3.LUT P0, RZ, R10, 0x1, RZ, 0xc0, !PT ;  /* 0x000000010aff7812 */ /* 0x004ff6000780c0ff */
[----:B------:R-:W-:Y:S02]  /*4e00*/  @!UPT UIADD3 URZ, UPT, UPT, URZ, URZ, URZ ;  /* 0x000000fffffff290 */ /* 0x000fe4000fffe0ff */
[----:B---3--:R-:W-:Y:S01]  /*4e10*/  VOTEU.ANY UP1, P0 ;  /* 0x0000000000ff7886 */ /* 0x008fe20000020100 */
[----:B------:R-:W-:Y:S11]  /*4e20*/  PLOP3.LUT P0, PT, PT, PT, UP1, 0x80, 0x8 ;  /* 0x000000000008781c */ /* 0x000ff60003f0f018 */
[----:B------:R-:W-:Y:S02]  /*4e30*/  @!UPT UIADD3 URZ, UPT, UPT, URZ, URZ, URZ ;  /* 0x000000fffffff290 */ /* 0x000fe4000fffe0ff */
[----:B------:R-:W-:Y:S02]  /*4e40*/  @P0 SHF.R.U32.HI R0, RZ, 0x10, R9 ;  /* 0x00000010ff000819 */ /* 0x000fe40000011609 */
[----:B------:R-:W-:Y:S02]  /*4e50*/  @P0 MOV R6, R8 ;  /* 0x0000000800060202 */ /* 0x000fe40000000f00 */
[----:B------:R-:W-:Y:S01]  /*4e60*/  @P0 R2UR UR4, R0 ;  /* 0x00000000000402ca */ /* 0x000fe200000e0000 */
[----:B------:R-:W-:Y:S01]  /*4e70*/  VIADD R0, R12, 0xa0 ;  /* 0x000000a00c007836 */ /* 0x000fe20000000000 */
[----:B------:R-:W-:Y:S02]  /*4e80*/  @P0 LOP3.LUT R8, R9, 0xffff, RZ, 0xc0, !PT ;  /* 0x0000ffff09080812 */ /* 0x000fe400078ec0ff */
[----:B------:R-:W-:Y:S02]  /*4e90*/  @P0 R2UR UR6, R6 ;  /* 0x00000000060602ca */ /* 0x000fe400000e0000 */
[----:B------:R-:W-:Y:S02]  /*4ea0*/  PRMT R0, RZ, 0x654, R0 ;  /* 0x00000654ff007816 */ /* 0x000fe40000000000 */
[----:B------:R-:W-:Y:S02]  /*4eb0*/  @P0 R2UR UR5, R8 ;  /* 0x00000000080502ca */ /* 0x000fe400000e0000 */
[----:B------:R2:W-:Y:S03]  /*4ec0*/  SYNCS.ARRIVE.TRANS64.RED.A1T0 RZ, [R0+URZ], RZ ;  /* 0x000000ff00ff79a7 */ /* 0x0005e600081004ff */
[----:B------:R-:W-:Y:S04]  /*4ed0*/  @UP1 UMOV UR29, UR4 ;  /* 0x00000004001d1c82 */ /* 0x000fe80008000000 */
[----:B------:R-:W-:Y:S04]  /*4ee0*/  @UP1 UMOV UR14, UR6 ;  /* 0x00000006000e1c82 */ /* 0x000fe80008000000 */
[----:B------:R-:W-:Y:S01]  /*4ef0*/  @UP1 UMOV UR13, UR5 ;  /* 0x00000005000d1c82 */ /* 0x000fe20008000000 */
[----:B------:R-:W-:Y:S05]  /*4f00*/  BRA.U !UP0, `(.L_x_91) ;  /* 0x0000000108a47547 */ /* 0x000fea000b800000 */
[----:B------:R-:W-:Y:S02]  /*4f10*/  UIMAD.WIDE.U32 UR18, UR13, UR47, URZ ;  /* 0x0000002f0d1272a5 */ /* 0x000fe4000f8e00ff */
[----:B------:R-:W-:Y:S02]  /*4f20*/  UIMAD.WIDE.U32 UR26, UR14, UR44, URZ ;  /* 0x0000002c0e1a72a5 */ /* 0x000fe4000f8e00ff */
[----:B------:R-:W-:Y:S02]  /*4f30*/  USEL UR4, UR30, UR38, !UP5 ;  /* 0x000000261e047287 */ /* 0x000fe4000e800000 */
[----:B------:R-:W-:Y:S02]  /*4f40*/  USEL UR7, UR31, UR39, !UP6 ;  /* 0x000000271f077287 */ /* 0x000fe4000f000000 */
[----:B-1----:R-:W-:Y:S02]  /*4f50*/  UIMAD.WIDE.U32 UR8, UR4, UR22, URZ ;  /* 0x00000016040872a5 */ /* 0x002fe4000f8e00ff */
[----:B------:R-:W-:Y:S01]  /*4f60*/  UIMAD.WIDE.U32 UR10, UR7, UR22, URZ ;  /* 0x00000016070a72a5 */ /* 0x000fe2000f8e00ff */
[----:B------:R-:W-:Y:S02]  /*4f70*/  UMOV UR5, UR19 ;  /* 0x0000001300057c82 */ /* 0x000fe40008000000 */
[----:B------:R-:W-:Y:S03]  /*4f80*/  USHF.R.U32.HI UR6, URZ, UR40, UR5 ;  /* 0x00000028ff067299 */ /* 0x000fe60008011605 */
[----:B------:R-:W-:Y:S01]  /*4f90*/  UMOV UR5, UR27 ;  /* 0x0000001b00057c82 */ /* 0x000fe20008000000 */
[----:B------:R-:W-:Y:S02]  /*4fa0*/  USEL UR6, UR13, UR6, !UP5 ;  /* 0x000000060d067287 */ /* 0x000fe4000e800000 */
[----:B------:R-:W-:Y:S03]  /*4fb0*/  USHF.R.U32.HI UR12, URZ, UR45, UR5 ;  /* 0x0000002dff0c7299 */ /* 0x000fe60008011605 */
[----:B------:R-:W-:Y:S02]  /*4fc0*/  UMOV UR5, UR9 ;  /* 0x0000000900057c82 */ /* 0x000fe40008000000 */
[----:B------:R-:W-:Y:S03]  /*4fd0*/  @UP4 USHF.R.U32.HI UR4, URZ, UR23, UR5 ;  /* 0x00000017ff044299 */ /* 0x000fe60008011605 */
[----:B------:R-:W-:Y:S01]  /*4fe0*/  UMOV UR5, UR11 ;  /* 0x0000000b00057c82 */ /* 0x000fe20008000000 */
[----:B------:R-:W-:Y:S02]  /*4ff0*/  UIMAD UR4, UR42, UR4, URZ ;  /* 0x000000042a0472a4 */ /* 0x000fe4000f8e02ff */
[----:B------:R-:W-:Y:S02]  /*5000*/  @UP4 USHF.R.U32.HI UR7, URZ, UR23, UR5 ;  /* 0x00000017ff074299 */ /* 0x000fe40008011605 */
[----:B------:R-:W-:Y:S02]  /*5010*/  UIMAD.WIDE.U32 UR10, UR6, UR22, URZ ;  /* 0x00000016060a72a5 */ /* 0x000fe4000f8e00ff */
[----:B------:R-:W-:Y:S02]  /*5020*/  USEL UR5, UR14, UR12, !UP6 ;  /* 0x0000000c0e057287 */ /* 0x000fe4000f000000 */
[----:B------:R-:W-:Y:S02]  /*5030*/  UIMAD UR8, UR42, UR7, URZ ;  /* 0x000000072a0872a4 */ /* 0x000fe4000f8e02ff */
[----:B------:R-:W-:Y:S03]  /*5040*/  UISETP.GE.AND UP0, UPT, UR6, UR4, UPT ;  /* 0x000000040600728c */ /* 0x000fe6000bf06270 */
[----:B------:R-:W-:Y:S01]  /*5050*/  UMOV UR4, UR11 ;  /* 0x0000000b00047c82 */ /* 0x000fe20008000000 */
[----:B------:R-:W-:Y:S02]  /*5060*/  UISETP.GE.OR UP0, UPT, UR5, UR8, UP0 ;  /* 0x000000080500728c */ /* 0x000fe40008706670 */
[----:B------:R-:W-:Y:S02]  /*5070*/  USHF.R.U32.HI UR4, URZ, UR23, UR4 ;  /* 0x00000017ff047299 */ /* 0x000fe40008011604 */
[----:B------:R-:W-:Y:S02]  /*5080*/  UIMAD.WIDE.U32 UR8, UR5, UR22, URZ ;  /* 0x00000016050872a5 */ /* 0x000fe4000f8e00ff */
[----:B------:R-:W-:Y:S04]  /*5090*/  USEL UR10, UR6, UR4, !UP4 ;  /* 0x00000004060a7287 */ /* 0x000fe8000e000000 */
[----:B------:R-:W-:Y:S01]  /*50a0*/  UIADD3 UR11, UPT, UPT, -UR10, URZ, URZ ;  /* 0x000000ff0a0b7290 */ /* 0x000fe2000fffe1ff */
[----:B------:R-:W-:Y:S02]  /*50b0*/  @!UP0 UMOV UR4, UR9 ;  /* 0x0000000900048c82 */ /* 0x000fe40008000000 */
[----:B------:R-:W-:Y:S02]  /*50c0*/  @!UP0 USHF.R.U32.HI UR4, URZ, UR23, UR4 ;  /* 0x00000017ff048299 */ /* 0x000fe40008011604 */
[----:B------:R-:W-:Y:S02]  /*50d0*/  UIMAD UR8, UR42, UR11, UR6 ;  /* 0x0000000b2a0872a4 */ /* 0x000fe4000f8e0206 */
[----:B------:R-:W-:Y:S04]  /*50e0*/  @!UP0 USEL UR4, UR5, UR4, !UP4 ;  /* 0x0000000405048287 */ /* 0x000fe8000e000000 */
[----:B------:R-:W-:Y:S02]  /*50f0*/  @!UP0 UIMAD UR8, UR7, UR8, UR4 ;  /* 0x00000008070882a4 */ /* 0x000fe4000f8e0204 */
[----:B------:R-:W-:Y:S02]  /*5100*/  @!UP0 UIADD3 UR9, UPT, UPT, UR10, -UR4, URZ ;  /* 0x800000040a098290 */ /* 0x000fe4000fffe0ff */
[----:B------:R-:W-:Y:S02]  /*5110*/  UIADD3 UR4, UPT, UPT, -UR5, URZ, URZ ;  /* 0x000000ff05047290 */ /* 0x000fe4000fffe1ff */
[----:B------:R-:W-:Y:S02]  /*5120*/  UIADD3 UR7, UPT, UPT, -UR6, URZ, URZ ;  /* 0x000000ff06077290 */ /* 0x000fe4000fffe1ff */
[----:B------:R-:W-:Y:S02]  /*5130*/  @!UP0 UIMAD UR6, UR9, UR42, UR5 ;  /* 0x0000002a090682a4 */ /* 0x000fe4000f8e0205 */
[----:B------:R-:W-:Y:S02]  /*5140*/  UIMAD UR14, UR15, UR4, UR14 ;  /* 0x000000040f0e72a4 */ /* 0x000fe4000f8e020e */
[----:B------:R-:W-:Y:S01]  /*5150*/  UIMAD UR13, UR46, UR7, UR13 ;  /* 0x000000072e0d72a4 */ /* 0x000fe2000f8e020d */
[----:B------:R-:W-:Y:S02]  /*5160*/  @!UP0 UMOV UR5, UR8 ;  /* 0x0000000800058c82 */ /* 0x000fe40008000000 */
[----:B------:R-:W-:Y:S02]  /*5170*/  UIMAD UR14, UR5, UR15, UR14 ;  /* 0x0000000f050e72a4 */ /* 0x000fe4000f8e020e */
[----:B------:R-:W-:Y:S11]  /*5180*/  UIMAD UR13, UR6, UR46, UR13 ;  /* 0x0000002e060d72a4 */ /* 0x000ff6000f8e020d */
[----:B------:R-:W-:Y:S01]  /*5190*/  @!UPT UIADD3 URZ, UPT, UPT, URZ, URZ, URZ ;  /* 0x000000fffffff290 */ /* 0x000fe2000fffe0ff */
.L_x_91:
[----:B------:R-:W3:Y:S01]  /*51a0*/  @!UP2 LDCU.128 UR8, c[0x0][0xb10] ;  /* 0x00016200ff08a7ac */ /* 0x000ee20008000c00 */
[C---:B----4-:R-:W-:Y:S02]  /*51b0*/  ISETP.NE.U32.AND P1, PT, R4.reuse, RZ, PT ;  /* 0x000000ff0400720c */ /* 0x050fe40003f25070 */
[----:B------:R-:W-:Y:S02]  /*51c0*/  ISETP.NE.U32.AND P0, PT, R4, RZ, PT ;  /* 0x000000ff0400720c */ /* 0x000fe40003f05070 */
[C---:B------:R-:W-:Y:S02]  /*51d0*/  ISETP.NE.AND.EX P1, PT, R5.reuse, RZ, PT, P1 ;  /* 0x000000ff0500720c */ /* 0x040fe40003f25310 */
[----:B------:R-:W-:Y:S01]  /*51e0*/  ISETP.NE.AND.EX P0, PT, R5, RZ, PT, P0 ;  /* 0x000000ff0500720c */ /* 0x000fe20003f05300 */
[----:B------:R-:W4:Y:S01]  /*51f0*/  @!UP2 LDCU UR5, c[0x0][0xb0c] ;  /* 0x00016180ff05a7ac */ /* 0x000f220008000800 */
[----:B------:R-:W-:Y:S01]  /*5200*/  SHF.L.U32 R9, R15, 0x1f, RZ ;  /* 0x0000001f0f097819 */ /* 0x000fe200000006ff */
[----:B------:R-:W-:Y:S02]  /*5210*/  USHF.L.U32 UR35, UR16, 0x7, URZ ;  /* 0x0000000710237899 */ /* 0x000fe400080006ff */
[----:B------:R-:W-:Y:S02]  /*5220*/  USHF.L.U32 UR34, UR20, 0x7, URZ ;  /* 0x0000000714227899 */ /* 0x000fe400080006ff */
[----:B---3--:R-:W-:Y:S07]  /*5230*/  UIMAD.WIDE.U32 UR6, UR14, UR8, URZ ;  /* 0x000000080e0672a5 */ /* 0x008fee000f8e00ff */
[----:B------:R-:W-:Y:S01]  /*5240*/  @!UP2 UMOV UR4, UR7 ;  /* 0x000000070004ac82 */ /* 0x000fe20008000000 */
[----:B----4-:R-:W-:Y:S02]  /*5250*/  @!UP2 UISETP.NE.AND UP0, UPT, UR5, 0x1, UPT ;  /* 0x000000010500a88c */ /* 0x010fe4000bf05270 */
[----:B------:R-:W-:Y:S02]  /*5260*/  @!UP2 USHF.R.U32.HI UR4, URZ, UR9, UR4 ;  /* 0x00000009ff04a299 */ /* 0x000fe40008011604 */
[----:B------:R-:W-:Y:S02]  /*5270*/  UIMAD.WIDE.U32 UR6, UR13, UR11, URZ ;  /* 0x0000000b0d0672a5 */ /* 0x000fe4000f8e00ff */
[----:B------:R-:W-:Y:S02]  /*5280*/  @!UP2 USEL UR8, UR14, UR4, !UP0 ;  /* 0x000000040e08a287 */ /* 0x000fe4000c000000 */
[----:B------:R-:W-:Y:S03]  /*5290*/  @!UP2 UISETP.NE.AND UP0, UPT, UR10, 0x1, UPT ;  /* 0x000000010a00a88c */ /* 0x000fe6000bf05270 */
[----:B------:R-:W-:Y:S02]  /*52a0*/  @!UP2 UMOV UR6, UR7 ;  /* 0x000000070006ac82 */ /* 0x000fe40008000000 */
[----:B------:R-:W3:Y:S02]  /*52b0*/  @!UP2 LDCU UR4, c[0x0][0xb20] ;  /* 0x00016400ff04a7ac */ /* 0x000ee40008000800 */
[----:B---3--:R-:W-:Y:S04]  /*52c0*/  @!UP2 USHF.R.U32.HI UR6, URZ, UR4, UR6 ;  /* 0x00000004ff06a299 */ /* 0x008fe80008011606 */
[----:B------:R-:W-:Y:S04]  /*52d0*/  @!UP2 USEL UR6, UR13, UR6, !UP0 ;  /* 0x000000060d06a287 */ /* 0x000fe8000c000000 */
[----:B------:R-:W-:Y:S02]  /*52e0*/  @!UP2 UIADD3 UR4, UPT, UPT, -UR8, UR6, URZ ;  /* 0x000000060804a290 */ /* 0x000fe4000fffe1ff */
[----:B------:R-:W-:Y:S02]  /*52f0*/  @!UP2 UIADD3 UR6, UPT, UPT, UR8, -UR6, URZ ;  /* 0x800000060806a290 */ /* 0x000fe4000fffe0ff */
[----:B------:R-:W-:Y:S02]  /*5300*/  @!UP2 UIMAD UR14, UR4, UR5, UR14 ;  /* 0x00000005040ea2a4 */ /* 0x000fe4000f8e020e */
[----:B------:R-:W-:Y:S01]  /*5310*/  @!UP2 UIMAD UR13, UR6, UR10, UR13 ;  /* 0x0000000a060da2a4 */ /* 0x000fe2000f8e020d */
[----:B------:R-:W-:Y:S11]  /*5320*/  BRA.U UP3, `(.L_x_92) ;  /* 0x0000000103107547 */ /* 0x000ff6000b800000 */
[----:B--2---:R-:W-:Y:S04]  /*5330*/  MOV R0, UR41 ;  /* 0x0000002900007c02 */ /* 0x004fe80008000f00 */
[----:B------:R-:W-:Y:S04]  /*5340*/  SHF.L.U32 R11, R0, 0x1f, RZ ;  /* 0x0000001f000b7819 */ /* 0x000fe800000006ff */
[----:B------:R-:W2:Y:S02]  /*5350*/  SYNCS.PHASECHK.TRANS64.TRYWAIT P2, [UR21+0x88], R11 ;  /* 0x0000880bff0075a7 */ /* 0x000ea40008041115 */
[----:B--2---:R-:W-:Y:S05]  /*5360*/  @!P2 BRA `(.L_x_93) ;  /* 0x000000540058a947 */ /* 0x004fea0003800000 */
.L_x_92:
[----:B------:R-:W-:Y:S05]  /*5370*/  @!P1 BRA `(.L_x_94) ;  /* 0x0000000000309947 */ /* 0x000fea0003800000 */
[----:B------:R-:W-:Y:S01]  /*5380*/  ISETP.NE.U32.AND P1, PT, R2, RZ, PT ;  /* 0x000000ff0200720c */ /* 0x000fe20003f25070 */
[----:B------:R-:W3:Y:S01]  /*5390*/  LDCU.64 UR4, c[0x0][0x358] ;  /* 0x00006b00ff0477ac */ /* 0x000ee20008000a00 */
[----:B------:R-:W-:Y:S02]  /*53a0*/  IMAD.MOV.U32 R84, RZ, RZ, 0x1 ;  /* 0x00000001ff547424 */ /* 0x000fe400078e00ff */
[----:B------:R-:W-:Y:S11]  /*53b0*/  ISETP.NE.AND.EX P1, PT, R3, RZ, PT, P1 ;  /* 0x000000ff0300720c */ /* 0x000ff60003f25310 */
[----:B------:R-:W-:Y:S02]  /*53c0*/  @!UPT UIADD3 URZ, UPT, UPT, URZ, URZ, URZ ;  /* 0x000000fffffff290 */ /* 0x000fe4000fffe0ff */
[----:B--2---:R-:W2:Y:S01]  /*53d0*/  @P1 LDC.64 R10, c[0x0][0x888] ;  /* 0x00022200ff0a1b82 */ /* 0x004ea20000000a00 */
[----:B------:R-:W-:Y:S04]  /*53e0*/  @P1 IMAD R0, R4, UR36, RZ ;  /* 0x0000002404001c24 */ /* 0x000fe8000f8e02ff */
[----:B--2---:R-:W-:Y:S04]  /*53f0*/  @P1 IMAD.WIDE R10, R0, 0x4, R10 ;  /* 0x00000004000a1825 */ /* 0x004fe800078e020a */
[----:B------:R-:W-:Y:S01]  /*5400*/  HFMA2 R0, -RZ, RZ, 0, 5.9604644775390625e-08 ;  /* 0x00000001ff007431 */ /* 0x000fe200000001ff */
[----:B---3-5:R3:W5:Y:S04]  /*5410*/  @P1 LDG.E R41, desc[UR4][R10.64] ;  /* 0x000000040a291981 */ /* 0x028768000c1e1900 */
[----:B------:R-:W-:Y:S01]  /*5420*/  @!P1 PRMT R84, R0, 0x7610, R84 ;  /* 0x0000761000549816 */ /* 0x000fe20000000054 */
[----:B---3--:R-:W4:Y:S06]  /*5430*/  @!P1 LDC R41, c[0x0][0x880] ;  /* 0x00022000ff299b82 */ /* 0x008f2c0000000800 */
.L_x_94:
[----:B----45:R-:W-:Y:S01]  /*5440*/  @!P0 FSETP.EQ.AND P1, PT, R41, RZ, PT ;  /* 0x000000ff2900820b */ /* 0x030fe20003f22000 */
[----:B------:R-:W-:Y:S01]  /*5450*/  @!UPT UIADD3 URZ, UPT, UPT, URZ, URZ, URZ ;  /* 0x000000fffffff290 */ /* 0x000fe2000fffe0ff */
[----:B------:R-:W-:Y:S11]  /*5460*/  @!P0 BRA `(.L_x_95) ;  /* 0x0000000000188947 */ /* 0x000ff60003800000 */
[----:B------:R-:W-:Y:S02]  /*5470*/  LOP3.LUT P0, RZ, R84, 0xff, RZ, 0xc0, !PT ;  /* 0x000000ff54ff7812 */ /* 0x000fe4000780c0ff */
[----:B------:R-:W-:Y:S04]  /*5480*/  ISETP.NE.U32.AND P1, PT, R2, RZ, PT ;  /* 0x000000ff0200720c */ /* 0x000fe80003f25070 */
[----:B------:R-:W-:Y:S04]  /*5490*/  ISETP.NE.AND.EX P1, PT, R3, RZ, PT, P1 ;  /* 0x000000ff0300720c */ /* 0x000fe80003f25310 */
[----:B------:R-:W-:Y:S03]  /*54a0*/  PLOP3.LUT P1, PT, P1, PT, PT, 0x8, 0x80 ;  /* 0x000000000080781c */ /* 0x000fe60000f2e170 */
[----:B------:R-:W-:Y:S11]  /*54b0*/  @P0 FSETP.EQ.AND P1, PT, R41, RZ, PT ;  /* 0x000000ff2900020b */ /* 0x000ff60003f22000 */
[----:B------:R-:W-:Y:S02]  /*54c0*/  @!UPT UIADD3 URZ, UPT, UPT, URZ, URZ, URZ ;  /* 0x000000fffffff290 */ /* 0x000fe4000fffe0ff */
.L_x_95:
[----:B------:R-:W3:Y:S01]  /*54d0*/  SYNCS.PHASECHK.TRANS64.TRYWAIT P2, [UR21+0x60], R9 ;  /* 0x00006009ff0075a7 */ /* 0x000ee20008041115 */
[----:B------:R-:W-:Y:S04]  /*54e0*/  ELECT P0, URZ, PT ;  /* 0x0000000000ff782f */ /* 0x000fe80003800000 */
[----:B------:R-:W-:Y:S11]  /*54f0*/  PLOP3.LUT P1, PT, P1, P0, PT, 0xf2, 0x2f ;  /* 0x00000000002f781c */ /* 0x000ff60000f21e72 */
[----:B------:R-:W-:Y:S02]  /*5500*/  @!UPT UIADD3 URZ, UPT, UPT, URZ, URZ, URZ ;  /* 0x000000fffffff290 */ /* 0x000fe4000fffe0ff */
[----:B------:R-:W-:Y:S05]  /*5510*/  @!P1 IADD3 R8, P0, PT, R16, 0x580, RZ ;  /* 0x0000058010089810 */ /* 0x000fea0007f1e0ff */
[----:B------:R-:W-:Y:S01]  /*5520*/  @!P1 IMAD.X R6, RZ, RZ, R17, P0 ;  /* 0x000000ffff069224 */ /* 0x000fe200000e0611 */
[----:B---3--:R-:W-:Y:S07]  /*5530*/  @!P2 BRA `(.L_x_96) ;  /* 0x0000005000fca947 */ /* 0x008fee0003800000 */
.L_x_186:
[----:B------:R-:W-:Y:S01]  /*5540*/  @!P1 R2UR UR5, R8 ;  /* 0x00000000080592ca */ /* 0x000fe200000e0000 */
[----:B------:R-:W-:Y:S01]  /*5550*/  VOTEU.ALL UP0, P1 ;  /* 0x0000000000ff7886 */ /* 0x000fe20000800000 */
[----:B------:R-:W-:Y:S01]  /*5560*/  @!P1 R2UR UR4, R6 ;  /* 0x00000000060492ca */ /* 0x000fe200000e0000 */
[----:B--2---:R-:W-:Y:S01]  /*5570*/  @!P1 IMAD.MOV.U32 R0, RZ, RZ, 0x2000 ;  /* 0x00002000ff009424 */ /* 0x004fe200078e00ff */
[----:B------:R-:W-:Y:S01]  /*5580*/  UMOV UR8, 0x0 ;  /* 0x0000000000087882 */ /* 0x000fe20000000000 */
[----:B------:R-:W-:Y:S01]  /*5590*/  UMOV UR9, 0x10000000 ;  /* 0x1000000000097882 */ /* 0x000fe20000000000 */
[----:B------:R-:W-:Y:S01]  /*55a0*/  @!UP0 UIADD3 UR32, UPT, UPT, UR21, 0x200, URZ ;  /* 0x0000020015208890 */ /* 0x000fe2000fffe0ff */
[----:B------:R-:W-:Y:S01]  /*55b0*/  @!P1 IADD3 R8, P0, PT, R16, 0x580, RZ ;  /* 0x0000058010089810 */ /* 0x000fe20007f1e0ff */
[----:B------:R-:W-:Y:S01]  /*55c0*/  VOTEU.ALL UP0, P1 ;  /* 0x0000000000ff7886 */ /* 0x000fe20000800000 */
[----:B------:R-:W-:Y:S03]  /*55d0*/  UPRMT UR6, UR52, 0x654, UR33 ;  /* 0x0000065434067896 */ /* 0x000fe60008000021 */
[----:B------:R-:W-:Y:S02]  /*55e0*/  @!P1 IMAD.X R6, RZ, RZ, R17, P0 ;  /* 0x000000ffff069224 */ /* 0x000fe400000e0611 */
[----:B------:R-:W-:Y:S02]  /*55f0*/  IMAD.U32 R10, RZ, RZ, UR5 ;  /* 0x00000005ff0a7e24 */ /* 0x000fe4000f8e00ff */
[----:B------:R-:W-:Y:S03]  /*5600*/  IMAD.U32 R11, RZ, RZ, UR4 ;  /* 0x00000004ff0b7e24 */ /* 0x000fe6000f8e00ff */
[----:B------:R-:W-:Y:S02]  /*5610*/  @!P1 R2UR UR4, R10 ;  /* 0x000000000a0492ca */ /* 0x000fe400000e0000 */
[----:B------:R-:W-:Y:S11]  /*5620*/  @!P1 R2UR UR5, R11 ;  /* 0x000000000b0592ca */ /* 0x000ff600000e0000 */
[----:B------:R-:W-:Y:S02]  /*5630*/  @!UPT UIADD3 URZ, UPT, UPT, URZ, URZ, URZ ;  /* 0x000000fffffff290 */ /* 0x000fe4000fffe0ff */
[----:B------:R2:W-:Y:S01]  /*5640*/  @!UP0 UTMALDG.3D [UR32], [UR4], desc[UR8] ;  /* 0x00000820040085b4 */ /* 0x0005e20008011000 */
[----:B------:R2:W-:Y:S01]  /*5650*/  @!P1 SYNCS.ARRIVE.TRANS64.RED.A0TR RZ, [UR21+0x40], R0 ;  /* 0x00004000ffff99a7 */ /* 0x0005e20008300415 */
[----:B------:R-:W-:Y:S01]  /*5660*/  SYNCS.ARRIVE.TRANS64.RED.A1T0 RZ, [UR6], RZ ;  /* 0x000000ffffff79a7 */ /* 0x000fe20008100406 */
[----:B------:R-:W3:Y:S02]  /*5670*/  SYNCS.PHASECHK.TRANS64.TRYWAIT P2, [UR21+0x68], R9 ;  /* 0x00006809ff0075a7 */ /* 0x000ee40008041115 */
[----:B--23--:R-:W-:Y:S05]  /*5680*/  @!P2 BRA `(.L_x_97) ;  /* 0x0000005000c0a947 */ /* 0x00cfea0003800000 */
.L_x_188:
        /* <DEDUP_REMOVED lines=8> */
[----:B------:R-:W-:Y:S01]  /*5710*/  @!UP0 UIADD3 UR24, UPT, UPT, UR21, 0x2200, URZ ;  /* 0x0000220015188890 */ /* 0x000fe2000fffe0ff */
[----:B------:R-:W-:Y:S01]  /*5720*/  VOTEU.ALL UP0, P1 ;  /* 0x0000000000ff7886 */ /* 0x000fe20000800000 */
[----:B------:R-:W-:Y:S01]  /*5730*/  UMOV UR27, UR35 ;  /* 0x00000023001b7c82 */ /* 0x000fe20008000000 */
[----:B------:R-:W-:Y:S02]  /*5740*/  UMOV UR28, UR36 ;  /* 0x00000024001c7c82 */ /* 0x000fe40008000000 */
[----:B------:R-:W-:Y:S01]  /*5750*/  IMAD.U32 R10, RZ, RZ, UR5 ;  /* 0x00000005ff0a7e24 */ /* 0x000fe2000f8e00ff */
[----:B------:R-:W-:Y:S01]  /*5760*/  UPRMT UR6, UR52, 0x654, UR25 ;  /* 0x0000065434067896 */ /* 0x000fe20008000019 */
[----:B------:R-:W-:Y:S02]  /*5770*/  IMAD.U32 R11, RZ, RZ, UR4 ;  /* 0x00000004ff0b7e24 */ /* 0x000fe4000f8e00ff */
[----:B------:R-:W-:Y:S01]  /*5780*/  @!P1 IMAD.X R6, RZ, RZ, R17, P0 ;  /* 0x000000ffff069224 */ /* 0x000fe200000e0611 */
        /* <DEDUP_REMOVED lines=8> */
.L_x_190:
[----:B------:R-:W-:Y:S01]  /*5810*/  @!P1 R2UR UR5, R8 ;  /* 0x00000000080592ca */ /* 0x000fe200000e0000 */
[----:B------:R-:W-:Y:S01]  /*5820*/  VOTEU.ALL UP0, P1 ;  /* 0x0000000000ff7886 */ /* 0x000fe20000800000 */
[----:B------:R-:W-:Y:S01]  /*5830*/  @!P1 R2UR UR4, R6 ;  /* 0x00000000060492ca */ /* 0x000fe200000e0000 */
[----:B--2---:R-:W-:Y:S01]  /*5840*/  @!P1 IMAD.MOV.U32 R0, RZ, RZ, 0x2000 ;  /* 0x00002000ff009424 */ /* 0x004fe200078e00ff */
[----:B------:R-:W-:Y:S01]  /*5850*/  UMOV UR8, 0x0 ;  /* 0x0000000000087882 */ /* 0x000fe20000000000 */
[----:B------:R-:W-:Y:S01]  /*5860*/  UMOV UR9, 0x10000000 ;  /* 0x1000000000097882 */ /* 0x000fe20000000000 */
[----:B------:R-:W-:Y:S01]  /*5870*/  @!UP0 UIADD3 UR18, UPT, UPT, UR34, 0x40, URZ ;  /* 0x0000004022128890 */ /* 0x000fe2000fffe0ff */
[----:B------:R-:W-:Y:S01]  /*5880*/  VIADD R14, R14, 0x1 ;  /* 0x000000010e0e7836 */ /* 0x000fe20000000000 */
[----:B------:R-:W-:Y:S01]  /*5890*/  @!UP0 UIADD3 UR16, UPT, UPT, UR21, 0x4200, URZ ;  /* 0x0000420015108890 */ /* 0x000fe2000fffe0ff */
[----:B------:R-:W-:Y:S01]  /*58a0*/  VOTEU.ALL UP0, P1 ;  /* 0x0000000000ff7886 */ /* 0x000fe20000800000 */
[----:B------:R-:W-:Y:S01]  /*58b0*/  UMOV UR19, UR35 ;  /* 0x0000002300137c82 */ /* 0x000fe20008000000 */
[----:B------:R-:W-:Y:S02]  /*58c0*/  UMOV UR20, UR36 ;  /* 0x0000002400147c82 */ /* 0x000fe40008000000 */
[----:B------:R-:W-:Y:S01]  /*58d0*/  IMAD.U32 R10, RZ, RZ, UR5 ;  /* 0x00000005ff0a7e24 */ /* 0x000fe2000f8e00ff */
[----:B------:R-:W-:Y:S01]  /*58e0*/  UPRMT UR6, UR52, 0x654, UR17 ;  /* 0x0000065434067896 */ /* 0x000fe20008000011 */
        /* <DEDUP_REMOVED lines=9> */
.L_x_192:
[----:B------:R-:W-:Y:S01]  /*5980*/  @!P1 IADD3 R6, P0, PT, R16, 0x580, RZ ;  /* 0x0000058010069810 */ /* 0x000fe20007f1e0ff */
[----:B------:R-:W-:Y:S01]  /*5990*/  VOTEU.ALL UP0, P1 ;  /* 0x0000000000ff7886 */ /* 0x000fe20000800000 */
[----:B------:R-:W-:Y:S01]  /*59a0*/  UMOV UR6, 0x0 ;  /* 0x0000000000067882 */ /* 0x000fe20000000000 */
[----:B------:R-:W-:Y:S01]  /*59b0*/  UMOV UR7, 0x10000000 ;  /* 0x1000000000077882 */ /* 0x000fe20000000000 */
[----:B------:R-:W-:Y:S01]  /*59c0*/  @!P1 R2UR UR5, R6 ;  /* 0x00000000060592ca */ /* 0x000fe200000e0000 */
[----:B--2---:R-:W-:Y:S01]  /*59d0*/  @!P1 IMAD.X R0, RZ, RZ, R17, P0 ;  /* 0x000000ffff009224 */ /* 0x004fe200000e0611 */
[----:B------:R-:W-:Y:S01]  /*59e0*/  @!UP0 UIADD3 UR10, UPT, UPT, UR34, 0x60, URZ ;  /* 0x00000060220a8890 */ /* 0x000fe2000fffe0ff */
[----:B------:R-:W-:Y:S01]  /*59f0*/  R2UR UR16, R86 ;  /* 0x00000000561072ca */ /* 0x000fe200000e0000 */
[----:B------:R-:W-:Y:S01]  /*5a00*/  @!UP0 UIADD3 UR8, UPT, UPT, UR21, 0x6200, URZ ;  /* 0x0000620015088890 */ /* 0x000fe2000fffe0ff */
[----:B------:R-:W-:Y:S01]  /*5a10*/  ISETP.NE.AND P0, PT, R14, 0x2, PT ;  /* 0x000000020e00780c */ /* 0x000fe20003f05270 */
[----:B------:R-:W-:Y:S01]  /*5a20*/  @!UP0 UIADD3 UR9, UPT, UPT, UR21, 0x58, URZ ;  /* 0x0000005815098890 */ /* 0x000fe2000fffe0ff */
[----:B------:R-:W-:Y:S01]  /*5a30*/  @!P1 R2UR UR4, R0 ;  /* 0x00000000000492ca */ /* 0x000fe200000e0000 */
[----:B------:R-:W-:Y:S01]  /*5a40*/  VOTEU.ALL UP0, P1 ;  /* 0x0000000000ff7886 */ /* 0x000fe20000800000 */
[----:B------:R-:W-:Y:S01]  /*5a50*/  UMOV UR11, UR35 ;  /* 0x00000023000b7c82 */ /* 0x000fe20008000000 */
[----:B------:R-:W-:Y:S01]  /*5a60*/  UMOV UR12, UR36 ;  /* 0x00000024000c7c82 */ /* 0x000fe20008000000 */
[----:B------:R-:W-:Y:S01]  /*5a70*/  SEL R0, RZ, 0x1, P0 ;  /* 0x00000001ff007807 */ /* 0x000fe20000000000 */
[----:B------:R-:W-:Y:S01]  /*5a80*/  UPLOP3.LUT UP3, UPT, UPT, UPT, UPT, 0x80, 0x8 ;  /* 0x000000000008789c */ /* 0x000fe20003f6f070 */
[----:B------:R-:W-:Y:S01]  /*5a90*/  IMAD.U32 R8, RZ, RZ, UR5 ;  /* 0x00000005ff087e24 */ /* 0x000fe2000f8e00ff */
[----:B------:R-:W-:Y:S01]  /*5aa0*/  LOP3.LUT R15, R15, 0x1, RZ, 0x3c, !PT ;  /* 0x000000010f0f7812 */ /* 0x000fe200078e3cff */
[----:B------:R-:W-:Y:S01]  /*5ab0*/  UMOV UR36, UR29 ;  /* 0x0000001d00247c82 */ /* 0x000fe20008000000 */
[----:B------:R-:W-:Y:S01]  /*5ac0*/  LOP3.LUT R13, R13, R0, RZ, 0x3c, !PT ;  /* 0x000000000d0d7212 */ /* 0x000fe200078e3cff */
[----:B------:R-:W-:Y:S01]  /*5ad0*/  UIADD3 UR20, UPT, UPT, UR13, UR16, URZ ;  /* 0x000000100d147290 */ /* 0x000fe2000fffe0ff */
[----:B------:R-:W-:Y:S01]  /*5ae0*/  SEL R14, R14, RZ, P0 ;  /* 0x000000ff0e0e7207 */ /* 0x000fe20000000000 */
[----:B------:R-:W-:Y:S01]  /*5af0*/  UIADD3 UR16, UPT, UPT, UR14, UR63, URZ ;  /* 0x0000003f0e107290 */ /* 0x000fe2000fffe0ff */
[----:B------:R-:W-:Y:S01]  /*5b00*/  IMAD.U32 R9, RZ, RZ, UR4 ;  /* 0x00000004ff097e24 */ /* 0x000fe2000f8e00ff */
[----:B------:R-:W-:Y:S04]  /*5b10*/  @!P1 R2UR UR4, R8 ;  /* 0x00000000080492ca */ /* 0x000fe800000e0000 */
[----:B------:R-:W-:Y:S11]  /*5b20*/  @!P1 R2UR UR5, R9 ;  /* 0x00000000090592ca */ /* 0x000ff600000e0000 */
[----:B------:R-:W-:Y:S02]  /*5b30*/  @!UPT UIADD3 URZ, UPT, UPT, URZ, URZ, URZ ;  /* 0x000000fffffff290 */ /* 0x000fe4000fffe0ff */
[----:B------:R2:W-:Y:S01]  /*5b40*/  @!UP0 UTMALDG.3D [UR8], [UR4], desc[UR6] ;  /* 0x00000608040085b4 */ /* 0x0005e20008011000 */
[----:B------:R2:W-:Y:S01]  /*5b50*/  @!P1 SYNCS.ARRIVE.TRANS64.RED.A0TR RZ, [UR21+0x58], R7 ;  /* 0x00005807ffff99a7 */ /* 0x0005e20008300415 */
[----:B------:R-:W-:Y:S01]  /*5b60*/  SYNCS.ARRIVE.TRANS64.RED.A1T0 RZ, [UR37], RZ ;  /* 0x000000ffffff79a7 */ /* 0x000fe20008100425 */
[----:B------:R-:W-:Y:S05]  /*5b70*/  BRA.U UP1, `(.L_x_100) ;  /* 0xfffffff101687547 */ /* 0x000fea000b83ffff */
[----:B------:R-:W-:-:S04]  /*5b80*/  SHF.L.U32 R3, R15, 0x1f, RZ ;  /* 0x0000001f0f037819 */ /* 0x000fc800000006ff */
[----:B------:R-:W3:Y:S02]  /*5b90*/  SYNCS.PHASECHK.TRANS64.TRYWAIT P0, [UR21+0x60], R3 ;  /* 0x00006003ff0075a7 */ /* 0x000ee40008001115 */
[----:B---3--:R-:W-:Y:S05]  /*5ba0*/  @!P0 BRA `(.L_x_101) ;  /* 0x0000004c00c08947 */ /* 0x008fea0003800000 */
.L_x_194:
[----:B------:R-:W4:Y:S02]  /*5bb0*/  SYNCS.PHASECHK.TRANS64.TRYWAIT P0, [UR21+0x68], R3 ;  /* 0x00006803ff0075a7 */ /* 0x000f240008001115 */
[----:B----4-:R-:W-:Y:S05]  /*5bc0*/  @!P0 BRA `(.L_x_102) ;  /* 0x0000004c00d08947 */ /* 0x010fea0003800000 */
.L_x_196:
[----:B------:R-:W4:Y:S02]  /*5bd0*/  SYNCS.PHASECHK.TRANS64.TRYWAIT P0, [UR21+0x70], R3 ;  /* 0x00007003ff0075a7 */ /* 0x000f240008001115 */
[----:B----4-:R-:W-:Y:S05]  /*5be0*/  @!P0 BRA `(.L_x_103) ;  /* 0x0000004c00e08947 */ /* 0x010fea0003800000 */
.L_x_198:
[----:B---3--:R-:W-:-:S07]  /*5bf0*/  MOV R0, UR21 ;  /* 0x0000001500007c02 */ /* 0x008fce0008000f00 */
.L_x_104:
[----:B---3--:R-:W-:-:S04]  /*5c00*/  SHF.L.U32 R3, R15, 0x1f, RZ ;  /* 0x0000001f0f037819 */ /* 0x008fc800000006ff */
[----:B------:R3:W4:Y:S03]  /*5c10*/  SYNCS.PHASECHK.TRANS64.TRYWAIT P0, [R0+URZ+0x78], R3 ;  /* 0x00007803000075a7 */ /* 0x00072600080011ff */
[----:B----4-:R-:W-:Y:S05]  /*5c20*/  @!P0 NANOSLEEP.SYNCS 0x989680 ;  /* 0x009896800000895d */ /* 0x010fea0003900000 */
[----:B------:R-:W4:Y:S02]  /*5c30*/  @!P0 SYNCS.PHASECHK.TRANS64 P0, [R0+URZ+0x78], R3 ;  /* 0x00007803000085a7 */ /* 0x000f2400080010ff */
[----:B-12-4-:R-:W-:Y:S05]  /*5c40*/  @P0 EXIT ;  /* 0x000000000000094d */ /* 0x016fea0003800000 */
[----:B------:R-:W-:Y:S05]  /*5c50*/  BRA `(.L_x_104) ;  /* 0xfffffffc00e87947 */ /* 0x000fea000383ffff */
.L_x_89:
[----:B------:R-:W-:-:S06]  /*5c60*/  UISETP.GE.AND UP0, UPT, UR21, 0x4, UPT ;  /* 0x000000041500788c */ /* 0x000fcc000bf06270 */
[----:B------:R-:W-:-:S13]  /*5c70*/  PLOP3.LUT P0, PT, PT, PT, UP0, 0x80, 0x8 ;  /* 0x000000000008781c */ /* 0x000fda0003f0f008 */
[----:B------:R-:W-:Y:S05]  /*5c80*/  @!P0 EXIT ;  /* 0x000000000000894d */ /* 0x000fea0003800000 */
[----:B------:R-:W-:Y:S01]  /*5c90*/  BAR.SYNC.DEFER_BLOCKING 0x6, 0xa0 ;  /* 0x0182800000007b1d */ /* 0x000fe20000010000 */
[C---:B------:R-:W-:Y:S01]  /*5ca0*/  IMAD.SHL.U32 R5, R97.reuse, 0x20, RZ ;  /* 0x0000002061057824 */ /* 0x040fe200078e00ff */
[C---:B------:R-:W-:Y:S01]  /*5cb0*/  SHF.L.U32 R37, R97.reuse, 0x10, RZ ;  /* 0x0000001061257819 */ /* 0x040fe200000006ff */
[C---:B------:R-:W-:Y:S01]  /*5cc0*/  IMAD.SHL.U32 R96, R97.reuse, 0x4, RZ ;  /* 0x0000000461607824 */ /* 0x040fe200078e00ff */
[----:B------:R-:W-:Y:S01]  /*5cd0*/  LOP3.LUT R98, R97, 0x60, RZ, 0xc0, !PT ;  /* 0x0000006061627812 */ /* 0x000fe200078ec0ff */
[----:B------:R-:W-:Y:S01]  /*5ce0*/  HFMA2 R93, -RZ, RZ, 0, 5.9604644775390625e-08 ;  /* 0x00000001ff5d7431 */ /* 0x000fe200000001ff */
[----:B------:R-:W-:Y:S02]  /*5cf0*/  UMOV UR44, 0x400 ;  /* 0x00000400002c7882 */ /* 0x000fe40000000000 */
[----:B------:R-:W1:Y:S01]  /*5d00*/  LDC.64 R80, c[0x0][0x888] ;  /* 0x00022200ff507b82 */ /* 0x000e620000000a00 */
[----:B------:R-:W-:Y:S01]  /*5d10*/  ULEA UR44, UR52, UR44, 0x18 ;  /* 0x0000002c342c7291 */ /* 0x000fe2000f8ec0ff */
[----:B------:R-:W-:Y:S01]  /*5d20*/  LOP3.LUT R7, R5, 0xc0, RZ, 0xc0, !PT ;  /* 0x000000c005077812 */ /* 0x000fe200078ec0ff */
[----:B------:R-:W-:Y:S01]  /*5d30*/  HFMA2 R91, -RZ, RZ, 0, 0 ;  /* 0x00000000ff5b7431 */ /* 0x000fe200000001ff */
[----:B------:R-:W-:Y:S01]  /*5d40*/  LOP3.LUT R95, R97, 0x2, RZ, 0xc0, !PT ;  /* 0x00000002615f7812 */ /* 0x000fe200078ec0ff */
[----:B------:R-:W-:Y:S01]  /*5d50*/  UIADD3 UR4, UPT, UPT, UR44, 0x200, URZ ;  /* 0x000002002c047890 */ /* 0x000fe2000fffe0ff */
[----:B------:R-:W-:Y:S01]  /*5d60*/  LOP3.LUT R96, R7, 0x18, R96, 0xf8, !PT ;  /* 0x0000001807607812 */ /* 0x000fe200078ef860 */
[----:B------:R-:W-:Y:S01]  /*5d70*/  IMAD.MOV.U32 R36, RZ, RZ, RZ ;  /* 0x000000ffff247224 */ /* 0x000fe200078e00ff */
[----:B------:R-:W2:Y:S01]  /*5d80*/  LDC.64 R82, c[0x0][0x890] ;  /* 0x00022400ff527b82 */ /* 0x000ea20000000a00 */
[----:B------:R-:W-:Y:S01]  /*5d90*/  LOP3.LUT R37, R37, 0x600000, RZ, 0xc0, !PT ;  /* 0x0060000025257812 */ /* 0x000fe200078ec0ff */
[----:B------:R-:W-:Y:S01]  /*5da0*/  IMAD.MOV.U32 R89, RZ, RZ, RZ ;  /* 0x000000ffff597224 */ /* 0x000fe200078e00ff */
[----:B------:R-:W-:Y:S01]  /*5db0*/  LOP3.LUT R96, R96, 0xf20, R5, 0xf8, !PT ;  /* 0x00000f2060607812 */ /* 0x000fe200078ef805 */
[----:B------:R-:W-:Y:S01]  /*5dc0*/  IMAD.U32 R87, RZ, RZ, UR4 ;  /* 0x00000004ff577e24 */ /* 0x000fe2000f8e00ff */
[----:B------:R-:W-:Y:S01]  /*5dd0*/  LOP3.LUT R97, R97, 0x4, RZ, 0xc0, !PT ;  /* 0x0000000461617812 */ /* 0x000fe200078ec0ff */
[----:B------:R-:W3:Y:S01]  /*5de0*/  LDCU UR60, c[0x0][0x370] ;  /* 0x00006e00ff3c77ac */ /* 0x000ee20008000800 */
[----:B------:R-:W-:Y:S01]  /*5df0*/  MOV R92, RZ ;  /* 0x000000ff005c7202 */ /* 0x000fe20000000f00 */
[----:B------:R-:W4:Y:S01]  /*5e00*/  LDC.64 R78, c[0x0][0x8b0] ;  /* 0x00022c00ff4e7b82 */ /* 0x000f220000000a00 */
[----:B------:R-:W3:Y:S01]  /*5e10*/  LDS R0, [UR44+0x140] ;  /* 0x0001402cff007984 */ /* 0x000ee20008000800 */
[----:B------:R-:W-:Y:S01]  /*5e20*/  IMAD R96, R96, 0x2, R87 ;  /* 0x0000000260607824 */ /* 0x000fe200078e0257 */
[----:B------:R-:W1:Y:S03]  /*5e30*/  LDCU UR43, c[0x0][0xb0c] ;  /* 0x00016180ff2b77ac */ /* 0x000e660008000800 */
[--C-:B------:R-:W-:Y:S01]  /*5e40*/  IMAD R95, R95, -0x10, R96.reuse ;  /* 0xfffffff05f5f7824 */ /* 0x100fe200078e0260 */
[----:B------:R-:W1:Y:S01]  /*5e50*/  LDCU UR39, c[0x0][0xb30] ;  /* 0x00016600ff2777ac */ /* 0x000e620008000800 */
[----:B------:R-:W1:Y:S01]  /*5e60*/  LDC.64 R76, c[0x0][0x8a8] ;  /* 0x00022a00ff4c7b82 */ /* 0x000e620000000a00 */
[----:B------:R-:W-:Y:S01]  /*5e70*/  IMAD R94, R97, -0x10, R96 ;  /* 0xfffffff0615e7824 */ /* 0x000fe200078e0260 */
[----:B------:R-:W1:Y:S01]  /*5e80*/  LDCU.64 UR54, c[0x0][0x888] ;  /* 0x00011100ff3677ac */ /* 0x000e620008000a00 */
[----:B------:R-:W1:Y:S01]  /*5e90*/  LDCU.64 UR40, c[0x0][0xb28] ;  /* 0x00016500ff2877ac */ /* 0x000e620008000a00 */
[----:B------:R-:W1:Y:S01]  /*5ea0*/  LDCU.128 UR56, c[0x0][0xb10] ;  /* 0x00016200ff3877ac */ /* 0x000e620008000c00 */
[----:B------:R-:W1:Y:S01]  /*5eb0*/  LDCU UR53, c[0x0][0x374] ;  /* 0x00006e80ff3577ac */ /* 0x000e620008000800 */
[----:B------:R-:W-:Y:S01]  /*5ec0*/  UMOV UR47, URZ ;  /* 0x000000ff002f7c82 */ /* 0x000fe20008000000 */
[----:B------:R-:W-:Y:S01]  /*5ed0*/  UMOV UR46, URZ ;  /* 0x000000ff002e7c82 */ /* 0x000fe20008000000 */
[----:B--23--:R-:W-:-:S07]  /*5ee0*/  IMAD.IADD R37, R0, 0x1, R37 ;  /* 0x0000000100257824 */ /* 0x00cfce00078e0225 */
.L_x_148:
[----:B------:R-:W-:Y:S02]  /*5ef0*/  LEA R3, R89, UR44, 0x3 ;  /* 0x0000002c59037c11 */ /* 0x000fe4000f8e18ff */
[----:B------:R-:W-:Y:S02]  /*5f00*/  SHF.L.U32 R0, R91, 0x1f, RZ ;  /* 0x0000001f5b007819 */ /* 0x000fe400000006ff */
[----:B------:R-:W-:Y:S02]  /*5f10*/  LEA R5, R89, UR44, 0x4 ;  /* 0x0000002c59057c11 */ /* 0x000fe4000f8e20ff */
[----:B--2---:R-:W2:Y:S02]  /*5f20*/  SYNCS.PHASECHK.TRANS64.TRYWAIT P0, [R3+URZ+0x90], R0 ;  /* 0x00009000030075a7 */ /* 0x004ea400080011ff */
[----:B-12---:R-:W-:Y:S05]  /*5f30*/  @!P0 BRA `(.L_x_105) ;  /* 0x0000004c00248947 */ /* 0x006fea0003800000 */
.L_x_199:
[----:B------:R-:W3:Y:S01]  /*5f40*/  LDS.128 R4, [R5+0x120] ;  /* 0x0001200005047984 */ /* 0x000ee20000000c00 */
[----:B------:R-:W-:Y:S01]  /*5f50*/  UISETP.GE.AND UP0, UPT, UR42, 0x1, UPT ;  /* 0x000000012a00788c */ /* 0x000fe2000bf06270 */
[----:B------:R-:W-:Y:S01]  /*5f60*/  @!PT LDS RZ, [RZ] ;  /* 0x00000000fffff984 */ /* 0x000fe20000000800 */
[----:B------:R-:W-:Y:S01]  /*5f70*/  @!PT LDS RZ, [RZ] ;  /* 0x00000000fffff984 */ /* 0x000fe20000000800 */
[----:B------:R-:W-:Y:S01]  /*5f80*/  @!PT LDS RZ, [RZ] ;  /* 0x00000000fffff984 */ /* 0x000fe20000000800 */
[----:B------:R-:W-:Y:S01]  /*5f90*/  @!PT LDS RZ, [RZ] ;  /* 0x00000000fffff984 */ /* 0x000fe20000000800 */
[----:B------:R1:W-:Y:S06]  /*5fa0*/  MEMBAR.ALL.CTA ;  /* 0x0000000000007992 */ /* 0x0003ec0000008000 */
[----:B-1----:R-:W1:Y:S01]  /*5fb0*/  FENCE.VIEW.ASYNC.S ;  /* 0x00000000000073c6 */ /* 0x002e620000000000 */
[----:B---3--:R-:W-:Y:S11]  /*5fc0*/  LOP3.LUT P0, RZ, R6, 0x1, RZ, 0xc0, !PT ;  /* 0x0000000106ff7812 */ /* 0x008ff6000780c0ff */
[----:B------:R-:W-:Y:S02]  /*5fd0*/  @!UPT UIADD3 URZ, UPT, UPT, URZ, URZ, URZ ;  /* 0x000000fffffff290 */ /* 0x000fe4000fffe0ff */
[----:B-1----:R-:W-:Y:S01]  /*5fe0*/  VOTEU.ANY UP1, P0 ;  /* 0x0000000000ff7886 */ /* 0x002fe20000020100 */
[----:B------:R-:W-:Y:S01]  /*5ff0*/  PLOP3.LUT P0, PT, PT, PT, UP1, 0x80, 0x8 ;  /* 0x000000000008781c */ /* 0x000fe20003f0f018 */
[----:B------:R-:W-:Y:S11]  /*6000*/  UP2UR UR62, UPR, URZ, 0x2 ;  /* 0x00000002ff3e7883 */ /* 0x000ff60008000000 */
[----:B------:R-:W-:Y:S01]  /*6010*/  @!UPT UIADD3 URZ, UPT, UPT, URZ, URZ, URZ ;  /* 0x000000fffffff290 */ /* 0x000fe2000fffe0ff */
[----:B--2---:R-:W-:Y:S02]  /*6020*/  @P0 SHF.R.U32.HI R0, RZ, 0x10, R5 ;  /* 0x00000010ff000819 */ /* 0x004fe40000011605 */
        /* <DEDUP_REMOVED lines=12> */
[----:B------:R-:W2:Y:S01]  /*60f0*/  LDCU UR12, c[0x0][0xb20] ;  /* 0x00016400ff0c77ac */ /* 0x000ea20008000800 */
[----:B------:R-:W-:Y:S02]  /*6100*/  UIMAD.WIDE.U32 UR4, UR53, UR59, URZ ;  /* 0x0000003b350472a5 */ /* 0x000fe4000f8e00ff */
[----:B------:R-:W-:Y:S02]  /*6110*/  UIMAD.WIDE.U32 UR6, UR60, UR56, URZ ;  /* 0x000000383c0672a5 */ /* 0x000fe4000f8e00ff */
[----:B------:R-:W-:Y:S02]  /*6120*/  UISETP.NE.AND UP0, UPT, UR58, 0x1, UPT ;  /* 0x000000013a00788c */ /* 0x000fe4000bf05270 */
[----:B------:R-:W-:Y:S02]  /*6130*/  UIMAD.WIDE.U32 UR8, UR37, UR59, URZ ;  /* 0x0000003b250872a5 */ /* 0x000fe4000f8e00ff */
[----:B------:R-:W-:Y:S02]  /*6140*/  UIMAD.WIDE.U32 UR10, UR38, UR56, URZ ;  /* 0x00000038260a72a5 */ /* 0x000fe4000f8e00ff */
[----:B------:R-:W-:Y:S02]  /*6150*/  UISETP.NE.AND UP1, UPT, UR43, 0x1, UPT ;  /* 0x000000012b00788c */ /* 0x000fe4000bf25270 */
[----:B------:R-:W-:Y:S01]  /*6160*/  UISETP.NE.AND UP2, UPT, UR42, 0x1, UPT ;  /* 0x000000012a00788c */ /* 0x000fe2000bf45270 */
[----:B------:R-:W-:Y:S02]  /*6170*/  UMOV UR4, UR5 ;  /* 0x0000000500047c82 */ /* 0x000fe40008000000 */
[----:B--2---:R-:W-:Y:S03]  /*6180*/  USHF.R.U32.HI UR5, URZ, UR12, UR4 ;  /* 0x0000000cff057299 */ /* 0x004fe60008011604 */
[----:B------:R-:W-:Y:S02]  /*6190*/  UMOV UR4, UR7 ;  /* 0x0000000700047c82 */ /* 0x000fe40008000000 */
[----:B------:R-:W-:Y:S02]  /*61a0*/  USHF.R.U32.HI UR7, URZ, UR57, UR4 ;  /* 0x00000039ff077299 */ /* 0x000fe40008011604 */
[----:B------:R-:W-:Y:S02]  /*61b0*/  USEL UR4, UR53, UR5, !UP0 ;  /* 0x0000000535047287 */ /* 0x000fe4000c000000 */
[----:B------:R-:W-:Y:S01]  /*61c0*/  USEL UR7, UR60, UR7, !UP1 ;  /* 0x000000073c077287 */ /* 0x000fe2000c800000 */
[----:B------:R-:W-:Y:S01]  /*61d0*/  UMOV UR5, UR9 ;  /* 0x0000000900057c82 */ /* 0x000fe20008000000 */
[----:B------:R-:W-:Y:S02]  /*61e0*/  UIMAD.WIDE.U32 UR8, UR4, UR40, URZ ;  /* 0x00000028040872a5 */ /* 0x000fe4000f8e00ff */
[----:B------:R-:W-:Y:S03]  /*61f0*/  USHF.R.U32.HI UR6, URZ, UR12, UR5 ;  /* 0x0000000cff067299 */ /* 0x000fe60008011605 */
[----:B------:R-:W-:Y:S01]  /*6200*/  UMOV UR5, UR11 ;  /* 0x0000000b00057c82 */ /* 0x000fe20008000000 */
[----:B------:R-:W-:Y:S02]  /*6210*/  UIMAD.WIDE.U32 UR10, UR7, UR40, URZ ;  /* 0x00000028070a72a5 */ /* 0x000fe4000f8e00ff */
[----:B------:R-:W-:Y:S02]  /*6220*/  USHF.R.U32.HI UR12, URZ, UR57, UR5 ;  /* 0x00000039ff0c7299 */ /* 0x000fe40008011605 */
[----:B------:R-:W-:Y:S01]  /*6230*/  USEL UR6, UR37, UR6, !UP0 ;  /* 0x0000000625067287 */ /* 0x000fe2000c000000 */
[----:B------:R-:W-:Y:S02]  /*6240*/  UMOV UR5, UR9 ;  /* 0x0000000900057c82 */ /* 0x000fe40008000000 */
[----:B------:R-:W-:Y:S01]  /*6250*/  UMOV UR10, UR11 ;  /* 0x0000000b000a7c82 */ /* 0x000fe20008000000 */
[----:B------:R-:W-:Y:S02]  /*6260*/  @UP2 USHF.R.U32.HI UR4, URZ, UR41, UR5 ;  /* 0x00000029ff042299 */ /* 0x000fe40008011605 */
[----:B------:R-:W-:Y:S02]  /*6270*/  @UP2 USHF.R.U32.HI UR7, URZ, UR41, UR10 ;  /* 0x00000029ff072299 */ /* 0x000fe4000801160a */
[----:B------:R-:W-:Y:S02]  /*6280*/  UIMAD UR4, UR42, UR4, URZ ;  /* 0x000000042a0472a4 */ /* 0x000fe4000f8e02ff */
        /* <DEDUP_REMOVED lines=8> */
[----:B------:R-:W-:Y:S02]  /*6310*/  USEL UR11, UR6, UR4, !UP2 ;  /* 0x00000004060b7287 */ /* 0x000fe4000d000000 */
[----:B------:R-:W-:Y:S02]  /*6320*/  UIADD3 UR8, UPT, UPT, -UR5, URZ, URZ ;  /* 0x000000ff05087290 */ /* 0x000fe4000fffe1ff */
[----:B------:R-:W-:Y:S01]  /*6330*/  UIADD3 UR10, UPT, UPT, -UR11, URZ, URZ ;  /* 0x000000ff0b0a7290 */ /* 0x000fe2000fffe1ff */
[----:B------:R-:W-:Y:S01]  /*6340*/  @!UP0 UMOV UR4, UR9 ;  /* 0x0000000900048c82 */ /* 0x000fe20008000000 */
[----:B------:R-:W-:Y:S02]  /*6350*/  UIADD3 UR9, UPT, UPT, -UR6, URZ, URZ ;  /* 0x000000ff06097290 */ /* 0x000fe4000fffe1ff */
[----:B------:R-:W-:Y:S02]  /*6360*/  @!UP0 USHF.R.U32.HI UR4, URZ, UR41, UR4 ;  /* 0x00000029ff048299 */ /* 0x000fe40008011604 */
[----:B------:R-:W-:Y:S02]  /*6370*/  UIMAD UR10, UR42, UR10, UR6 ;  /* 0x0000000a2a0a72a4 */ /* 0x000fe4000f8e0206 */
[----:B------:R-:W-:Y:S04]  /*6380*/  @!UP0 USEL UR4, UR5, UR4, !UP2 ;  /* 0x0000000405048287 */ /* 0x000fe8000d000000 */
[----:B------:R-:W-:Y:S02]  /*6390*/  @!UP0 UIMAD UR10, UR7, UR10, UR4 ;  /* 0x0000000a070a82a4 */ /* 0x000fe4000f8e0204 */
[----:B------:R-:W-:Y:S02]  /*63a0*/  @!UP0 UIADD3 UR11, UPT, UPT, UR11, -UR4, URZ ;  /* 0x800000040b0b8290 */ /* 0x000fe4000fffe0ff */
[----:B------:R-:W-:Y:S02]  /*63b0*/  UIMAD UR7, UR43, UR8, UR38 ;  /* 0x000000082b0772a4 */ /* 0x000fe4000f8e0226 */
[----:B------:R-:W-:Y:S02]  /*63c0*/  @!UP0 UIMAD UR6, UR11, UR42, UR5 ;  /* 0x0000002a0b0682a4 */ /* 0x000fe4000f8e0205 */
[----:B------:R-:W-:Y:S01]  /*63d0*/  UIMAD UR4, UR58, UR9, UR37 ;  /* 0x000000093a0472a4 */ /* 0x000fe2000f8e0225 */
[----:B------:R-:W-:Y:S02]  /*63e0*/  @!UP0 UMOV UR5, UR10 ;  /* 0x0000000a00058c82 */ /* 0x000fe40008000000 */
[----:B------:R-:W-:Y:S02]  /*63f0*/  UIMAD UR38, UR5, UR43, UR7 ;  /* 0x0000002b052672a4 */ /* 0x000fe4000f8e0207 */
[----:B------:R-:W-:Y:S11]  /*6400*/  UIMAD UR37, UR6, UR58, UR4 ;  /* 0x0000003a062572a4 */ /* 0x000ff6000f8e0204 */
[----:B------:R-:W-:Y:S01]  /*6410*/  @!UPT UIADD3 URZ, UPT, UPT, URZ, URZ, URZ ;  /* 0x000000fffffff290 */ /* 0x000fe2000fffe0ff */
.L_x_106:
[----:B------:R-:W-:Y:S01]  /*6420*/  UISETP.NE.AND UP0, UPT, UR39, 0x1, UPT ;  /* 0x000000012700788c */ /* 0x000fe2000bf05270 */
[----:B------:R-:W-:Y:S01]  /*6430*/  LOP3.LUT P0, RZ, R87, 0x1b0, RZ, 0xc0, !PT ;  /* 0x000001b057ff7812 */ /* 0x000fe2000780c0ff */
[----:B------:R-:W-:Y:S01]  /*6440*/  USHF.L.U32 UR50, UR16, 0x7, URZ ;  /* 0x0000000710327899 */ /* 0x000fe200080006ff */
[----:B------:R-:W-:Y:S01]  /*6450*/  BSSY.RECONVERGENT B6, `(.L_x_107) ;  /* 0x0000034000067945 */ /* 0x000fe20003800200 */
[----:B------:R-:W-:Y:S01]  /*6460*/  USHF.L.U32 UR49, UR20, 0x7, URZ ;  /* 0x0000000714317899 */ /* 0x000fe200080006ff */
[----:B------:R-:W-:Y:S06]  /*6470*/  IADD3 R89, PT, PT, R89, 0x1, RZ ;  /* 0x0000000159597810 */ /* 0x000fec0007ffe0ff */
[----:B------:R-:W2:Y:S01]  /*6480*/  @!UP0 LDCU.128 UR12, c[0x0][0xb10] ;  /* 0x00016200ff0c87ac */ /* 0x000ea20008000c00 */
[----:B------:R-:W3:Y:S01]  /*6490*/  @!UP0 LDCU UR5, c[0x0][0xb0c] ;  /* 0x00016180ff0587ac */ /* 0x000ee20008000800 */
[----:B------:R-:W4:Y:S01]  /*64a0*/  @!UP0 LDCU UR10, c[0x0][0xb20] ;  /* 0x00016400ff0a87ac */ /* 0x000f220008000800 */
[----:B--2---:R-:W-:Y:S02]  /*64b0*/  UIMAD.WIDE.U32 UR8, UR38, UR12, URZ ;  /* 0x0000000c260872a5 */ /* 0x004fe4000f8e00ff */
[----:B------:R-:W-:Y:S02]  /*64c0*/  UIMAD.WIDE.U32 UR6, UR37, UR15, URZ ;  /* 0x0000000f250672a5 */ /* 0x000fe4000f8e00ff */
[----:B------:R-:W-:Y:S03]  /*64d0*/  @!UP0 UISETP.NE.AND UP1, UPT, UR14, 0x1, UPT ;  /* 0x000000010e00888c */ /* 0x000fe6000bf25270 */
[----:B------:R-:W-:Y:S01]  /*64e0*/  @!UP0 UMOV UR4, UR9 ;  /* 0x0000000900048c82 */ /* 0x000fe20008000000 */
[----:B---3--:R-:W-:Y:S02]  /*64f0*/  @!UP0 UISETP.NE.AND UP2, UPT, UR5, 0x1, UPT ;  /* 0x000000010500888c */ /* 0x008fe4000bf45270 */
[----:B------:R-:W-:Y:S01]  /*6500*/  @!UP0 USHF.R.U32.HI UR4, URZ, UR13, UR4 ;  /* 0x0000000dff048299 */ /* 0x000fe20008011604 */
[----:B------:R-:W-:Y:S02]  /*6510*/  @!UP0 UMOV UR6, UR7 ;  /* 0x0000000700068c82 */ /* 0x000fe40008000000 */
[----:B----4-:R-:W-:Y:S02]  /*6520*/  @!UP0 USHF.R.U32.HI UR6, URZ, UR10, UR6 ;  /* 0x0000000aff068299 */ /* 0x010fe40008011606 */
[----:B------:R-:W-:Y:S02]  /*6530*/  @!UP0 USEL UR7, UR38, UR4, !UP2 ;  /* 0x0000000426078287 */ /* 0x000fe4000d000000 */
[----:B------:R-:W-:Y:S04]  /*6540*/  @!UP0 USEL UR6, UR37, UR6, !UP1 ;  /* 0x0000000625068287 */ /* 0x000fe8000c800000 */
[----:B------:R-:W-:Y:S02]  /*6550*/  @!UP0 UIADD3 UR4, UPT, UPT, -UR7, UR6, URZ ;  /* 0x0000000607048290 */ /* 0x000fe4000fffe1ff */
[----:B------:R-:W-:Y:S02]  /*6560*/  @!UP0 UIADD3 UR6, UPT, UPT, UR7, -UR6, URZ ;  /* 0x8000000607068290 */ /* 0x000fe4000fffe0ff */
[----:B------:R-:W-:Y:S02]  /*6570*/  @!UP0 UIMAD UR38, UR4, UR5, UR38 ;  /* 0x00000005042682a4 */ /* 0x000fe4000f8e0226 */
[----:B------:R-:W-:Y:S01]  /*6580*/  @!UP0 UIMAD UR37, UR6, UR14, UR37 ;  /* 0x0000000e062582a4 */ /* 0x000fe2000f8e0225 */
[----:B------:R-:W-:Y:S11]  /*6590*/  @!P0 BRA `(.L_x_108) ;  /* 0x00000000007c8947 */ /* 0x000ff60003800000 */
[----:B------:R-:W2:Y:S01]  /*65a0*/  LDCU.64 UR8, c[0x4][0x80] ;  /* 0x01001000ff0877ac */ /* 0x000ea20008000a00 */
[----:B------:R-:W-:Y:S01]  /*65b0*/  MOV R2, 0x0 ;  /* 0x0000000000027802 */ /* 0x000fe20000000f00 */
[----:B------:R-:W-:Y:S02]  /*65c0*/  HFMA2 R12, -RZ, RZ, 0, 5.9604644775390625e-08 ;  /* 0x00000001ff0c7431 */ /* 0x000fe400000001ff */
[----:B------:R-:W-:Y:S01]  /*65d0*/  IMAD.MOV.U32 R8, RZ, RZ, 0x70 ;  /* 0x00000070ff087424 */ /* 0x000fe200078e00ff */
[----:B------:R3:W4:Y:S01]  /*65e0*/  LDC.64 R14, c[0x4][R2] ;  /* 0x01000000020e7b82 */ /* 0x0007220000000a00 */
[----:B------:R-:W1:Y:S01]  /*65f0*/  LDCU.64 UR6, c[0x4][0x88] ;  /* 0x01001100ff0677ac */ /* 0x000e620008000a00 */
[----:B------:R-:W-:Y:S01]  /*6600*/  IMAD.MOV.U32 R13, RZ, RZ, RZ ;  /* 0x000000ffff0d7224 */ /* 0x000fe200078e00ff */
[----:B------:R-:W1:Y:S01]  /*6610*/  LDCU.64 UR4, c[0x4][0x8] ;  /* 0x01000100ff0477ac */ /* 0x000e620008000a00 */
[----:B--2---:R-:W-:Y:S01]  /*6620*/  MOV R5, UR9 ;  /* 0x0000000900057c02 */ /* 0x004fe20008000f00 */
[----:B------:R-:W-:Y:S01]  /*6630*/  IMAD.U32 R4, RZ, RZ, UR8 ;  /* 0x00000008ff047e24 */ /* 0x000fe2000f8e00ff */
[----:B-1----:R-:W-:Y:S01]  /*6640*/  MOV R7, UR7 ;  /* 0x0000000700077c02 */ /* 0x002fe20008000f00 */
[----:B------:R-:W-:Y:S01]  /*6650*/  IMAD.U32 R6, RZ, RZ, UR6 ;  /* 0x00000006ff067e24 */ /* 0x000fe2000f8e00ff */
[----:B------:R-:W-:Y:S01]  /*6660*/  MOV R11, UR5 ;  /* 0x00000005000b7c02 */ /* 0x000fe20008000f00 */
[----:B------:R-:W-:Y:S02]  /*6670*/  IMAD.U32 R10, RZ, RZ, UR4 ;  /* 0x00000004ff0a7e24 */ /* 0x000fe4000f8e00ff */
[----:B------:R-:W-:Y:S07]  /*6680*/  LEPC R20, `(.L_x_109) ;  /* 0x000000001014794e */ /* 0x000fee0000000000 */
[----:B---345:R-:W-:Y:S05]  /*6690*/  CALL.ABS.NOINC R14 ;  /* 0x000000000e007343 */ /* 0x038fea0003c00000 */
.L_x_109:
[----:B------:R-:W1:Y:S01]  /*66a0*/  LDCU.64 UR8, c[0x4][0x80] ;  /* 0x01001000ff0877ac */ /* 0x000e620008000a00 */
[----:B------:R-:W2:Y:S01]  /*66b0*/  LDC.64 R2, c[0x4][R2] ;  /* 0x0100000002027b82 */ /* 0x000ea20000000a00 */
[----:B------:R-:W-:Y:S02]  /*66c0*/  HFMA2 R12, -RZ, RZ, 0, 5.9604644775390625e-08 ;  /* 0x00000001ff0c7431 */ /* 0x000fe400000001ff */
[----:B------:R-:W-:Y:S02]  /*66d0*/  IMAD.MOV.U32 R8, RZ, RZ, 0x70 ;  /* 0x00000070ff087424 */ /* 0x000fe400078e00ff */
[----:B------:R-:W-:Y:S01]  /*66e0*/  IMAD.MOV.U32 R13, RZ, RZ, RZ ;  /* 0x000000ffff0d7224 */ /* 0x000fe200078e00ff */
[----:B------:R-:W3:Y:S01]  /*66f0*/  LDCU.64 UR6, c[0x4][0x88] ;  /* 0x01001100ff0677ac */ /* 0x000ee20008000a00 */
[----:B------:R-:W4:Y:S01]  /*6700*/  LDCU.64 UR4, c[0x4][0x8] ;  /* 0x01000100ff0477ac */ /* 0x000f220008000a00 */
[----:B-1----:R-:W-:Y:S02]  /*6710*/  MOV R4, UR8 ;  /* 0x0000000800047c02 */ /* 0x002fe40008000f00 */
[----:B------:R-:W-:Y:S02]  /*6720*/  MOV R5, UR9 ;  /* 0x0000000900057c02 */ /* 0x000fe40008000f00 */
[----:B---3--:R-:W-:Y:S01]  /*6730*/  MOV R7, UR7 ;  /* 0x0000000700077c02 */ /* 0x008fe20008000f00 */
[----:B------:R-:W-:Y:S01]  /*6740*/  IMAD.U32 R6, RZ, RZ, UR6 ;  /* 0x00000006ff067e24 */ /* 0x000fe2000f8e00ff */
[----:B----4-:R-:W-:Y:S01]  /*6750*/  MOV R11, UR5 ;  /* 0x00000005000b7c02 */ /* 0x010fe20008000f00 */
[----:B------:R-:W-:Y:S02]  /*6760*/  IMAD.U32 R10, RZ, RZ, UR4 ;  /* 0x00000004ff0a7e24 */ /* 0x000fe4000f8e00ff */
[----:B------:R-:W-:Y:S07]  /*6770*/  LEPC R20, `(.L_x_108) ;  /* 0x000000001014794e */ /* 0x000fee0000000000 */
[----:B--2---:R-:W-:Y:S05]  /*6780*/  CALL.ABS.NOINC R2 ;  /* 0x0000000002007343 */ /* 0x004fea0003c00000 */
.L_x_108:
[----:B------:R-:W-:Y:S05]  /*6790*/  BSYNC.RECONVERGENT B6 ;  /* 0x0000000000067941 */ /* 0x000fea0003800200 */
.L_x_107:
[----:B------:R-:W-:Y:S02]  /*67a0*/  ISETP.NE.U32.AND P0, PT, RZ, UR54, PT ;  /* 0x00000036ff007c0c */ /* 0x000fe4000bf05070 */
[C---:B------:R-:W-:Y:S02]  /*67b0*/  ISETP.NE.U32.AND P1, PT, R82.reuse, RZ, PT ;  /* 0x000000ff5200720c */ /* 0x040fe40003f25070 */
[----:B------:R-:W-:Y:S02]  /*67c0*/  ISETP.NE.U32.AND P4, PT, R82, RZ, PT ;  /* 0x000000ff5200720c */ /* 0x000fe40003f85070 */
[----:B------:R-:W-:Y:S02]  /*67d0*/  ISETP.NE.AND.EX P0, PT, RZ, UR55, PT, P0 ;  /* 0x00000037ff007c0c */ /* 0x000fe4000bf05300 */
[C---:B------:R-:W-:Y:S02]  /*67e0*/  ISETP.NE.AND.EX P1, PT, R83.reuse, RZ, PT, P1 ;  /* 0x000000ff5300720c */ /* 0x040fe40003f25310 */
[----:B------:R-:W-:Y:S02]  /*67f0*/  ISETP.NE.AND.EX P4, PT, R83, RZ, P0, P4 ;  /* 0x000000ff5300720c */ /* 0x000fe40000785340 */
[----:B------:R-:W-:Y:S02]  /*6800*/  ISETP.NE.U32.AND P5, PT, R78, RZ, PT ;  /* 0x000000ff4e00720c */ /* 0x000fe40003fa5070 */
[----:B------:R-:W-:Y:S02]  /*6810*/  ISETP.NE.U32.AND P3, PT, RZ, UR54, PT ;  /* 0x00000036ff007c0c */ /* 0x000fe4000bf65070 */
[----:B------:R-:W-:Y:S02]  /*6820*/  PLOP3.LUT P2, PT, PT, PT, PT, 0x8, 0x80 ;  /* 0x000000000080781c */ /* 0x000fe40003f4e170 */
[----:B------:R-:W-:Y:S02]  /*6830*/  ISETP.NE.AND.EX P5, PT, R79, RZ, PT, P5 ;  /* 0x000000ff4f00720c */ /* 0x000fe40003fa5350 */
[----:B------:R-:W-:Y:S03]  /*6840*/  ISETP.NE.AND.EX P3, PT, RZ, UR55, PT, P3 ;  /* 0x00000037ff007c0c */ /* 0x000fe6000bf65330 */
[----:B------:R-:W-:Y:S01]  /*6850*/  @!P4 PLOP3.LUT P2, PT, P1, PT, PT, 0x80, 0x8 ;  /* 0x000000000008c81c */ /* 0x000fe20000f4f070 */
[----:B------:R-:W-:Y:S01]  /*6860*/  @!UPT UIADD3 URZ, UPT, UPT, URZ, URZ, URZ ;  /* 0x000000fffffff290 */ /* 0x000fe2000fffe0ff */
[----:B------:R-:W-:Y:S11]  /*6870*/  @!P1 BRA `(.L_x_110) ;  /* 0x0000000000309947 */ /* 0x000ff60003800000 */
[----:B------:R-:W-:Y:S01]  /*6880*/  ISETP.NE.U32.AND P0, PT, R80, RZ, PT ;  /* 0x000000ff5000720c */ /* 0x000fe20003f05070 */
[----:B------:R-:W2:Y:S01]  /*6890*/  LDCU.64 UR4, c[0x0][0x358] ;  /* 0x00006b00ff0477ac */ /* 0x000ea20008000a00 */
[----:B------:R-:W-:Y:S02]  /*68a0*/  IMAD.MOV.U32 R84, RZ, RZ, 0x1 ;  /* 0x00000001ff547424 */ /* 0x000fe400078e00ff */
[----:B------:R-:W-:Y:S11]  /*68b0*/  ISETP.NE.AND.EX P0, PT, R81, RZ, PT, P0 ;  /* 0x000000ff5100720c */ /* 0x000ff60003f05300 */
[----:B------:R-:W-:Y:S02]  /*68c0*/  @!UPT UIADD3 URZ, UPT, UPT, URZ, URZ, URZ ;  /* 0x000000fffffff290 */ /* 0x000fe4000fffe0ff */
[----:B------:R-:W3:Y:S01]  /*68d0*/  @P0 LDC.64 R2, c[0x0][0x888] ;  /* 0x00022200ff020b82 */ /* 0x000ee20000000a00 */
[----:B-1----:R-:W-:Y:S04]  /*68e0*/  @P0 IMAD R0, R82, UR36, RZ ;  /* 0x0000002452000c24 */ /* 0x002fe8000f8e02ff */
[----:B---3--:R-:W-:Y:S04]  /*68f0*/  @P0 IMAD.WIDE R2, R0, 0x4, R2 ;  /* 0x0000000400020825 */ /* 0x008fe800078e0202 */
[----:B------:R-:W-:Y:S01]  /*6900*/  HFMA2 R0, -RZ, RZ, 0, 5.9604644775390625e-08 ;  /* 0x00000001ff007431 */ /* 0x000fe200000001ff */
[----:B--2--5:R2:W5:Y:S04]  /*6910*/  @P0 LDG.E R41, desc[UR4][R2.64] ;  /* 0x0000000402290981 */ /* 0x024568000c1e1900 */
[----:B------:R-:W-:Y:S01]  /*6920*/  @!P0 PRMT R84, R0, 0x7610, R84 ;  /* 0x0000761000548816 */ /* 0x000fe20000000054 */
[----:B--2---:R-:W3:Y:S06]  /*6930*/  @!P0 LDC R41, c[0x0][0x880] ;  /* 0x00022000ff298b82 */ /* 0x004eec0000000800 */
.L_x_110:
[----:B------:R-:W-:Y:S05]  /*6940*/  @!P5 BRA `(.L_x_111) ;  /* 0x000000000024d947 */ /* 0x000fea0003800000 */
[----:B------:R-:W-:Y:S01]  /*6950*/  ISETP.NE.U32.AND P0, PT, R76, RZ, PT ;  /* 0x000000ff4c00720c */ /* 0x000fe20003f05070 */
[----:B------:R-:W2:Y:S03]  /*6960*/  LDCU.64 UR4, c[0x0][0x358] ;  /* 0x00006b00ff0477ac */ /* 0x000ea60008000a00 */
[----:B------:R-:W-:Y:S11]  /*6970*/  ISETP.NE.AND.EX P0, PT, R77, RZ, PT, P0 ;  /* 0x000000ff4d00720c */ /* 0x000ff60003f05300 */
[----:B------:R-:W-:Y:S02]  /*6980*/  @!UPT UIADD3 URZ, UPT, UPT, URZ, URZ, URZ ;  /* 0x000000fffffff290 */ /* 0x000fe4000fffe0ff */
[----:B------:R-:W4:Y:S01]  /*6990*/  @P0 LDC.64 R2, c[0x0][0x8a8] ;  /* 0x00022a00ff020b82 */ /* 0x000f220000000a00 */
[----:B-1----:R-:W-:Y:S04]  /*69a0*/  @P0 IMAD R0, R78, UR36, RZ ;  /* 0x000000244e000c24 */ /* 0x002fe8000f8e02ff */
[----:B----4-:R-:W-:Y:S05]  /*69b0*/  @P0 IMAD.WIDE R2, R0, 0x4, R2 ;  /* 0x0000000400020825 */ /* 0x010fea00078e0202 */
[----:B--2--5:R2:W5:Y:S02]  /*69c0*/  @P0 LDG.E R38, desc[UR4][R2.64] ;  /* 0x0000000402260981 */ /* 0x024564000c1e1900 */
[----:B--2---:R-:W4:Y:S02]  /*69d0*/  @!P0 LDC R38, c[0x0][0x8a0] ;  /* 0x00022800ff268b82 */ /* 0x004f240000000800 */
.L_x_111:
[----:B---3-5:R-:W-:Y:S01]  /*69e0*/  FSETP.NEU.AND P0, PT, R41, RZ, PT ;  /* 0x000000ff2900720b */ /* 0x028fe20003f0d000 */
[----:B------:R-:W-:Y:S01]  /*69f0*/  BSSY B1, `(.L_x_112) ;  /* 0x0000038000017945 */ /* 0x000fe20003800000 */
[----:B------:R-:W-:Y:S01]  /*6a00*/  SEL R5, RZ, 0xffffffff, P3 ;  /* 0xffffffffff057807 */ /* 0x000fe20001800000 */
[----:B------:R-:W-:Y:S01]  /*6a10*/  IMAD.MOV.U32 R46, RZ, RZ, 0x1 ;  /* 0x00000001ff2e7424 */ /* 0x000fe200078e00ff */
[----:B------:R-:W-:Y:S01]  /*6a20*/  @!P4 LOP3.LUT P3, RZ, R84, 0xff, RZ, 0xc0, !PT ;  /* 0x000000ff54ffc812 */ /* 0x000fe2000786c0ff */
[C---:B------:R-:W-:Y:S01]  /*6a30*/  IMAD R39, R36.reuse, 0x80, R37 ;  /* 0x0000008024277824 */ /* 0x040fe200078e0225 */
[----:B-1----:R-:W-:Y:S01]  /*6a40*/  @!P4 SEL R0, RZ, 0xffffffff, P0 ;  /* 0xffffffffff00c807 */ /* 0x002fe20000000000 */
[----:B------:R-:W-:Y:S01]  /*6a50*/  IMAD R90, R97, -0x10, R95 ;  /* 0xfffffff0615a7824 */ /* 0x000fe200078e025f */
[----:B------:R-:W-:Y:S01]  /*6a60*/  LOP3.LUT R93, R93, 0x1, RZ, 0x3c, !PT ;  /* 0x000000015d5d7812 */ /* 0x000fe200078e3cff */
[----:B------:R-:W-:Y:S01]  /*6a70*/  IMAD.MOV.U32 R47, RZ, RZ, RZ ;  /* 0x000000ffff2f7224 */ /* 0x000fe200078e00ff */
[C---:B------:R-:W-:Y:S02]  /*6a80*/  @P2 SEL R0, R5.reuse, R0, !P3 ;  /* 0x0000000005002207 */ /* 0x040fe40005800000 */
[----:B------:R-:W-:Y:S02]  /*6a90*/  CS2R R74, SRZ ;  /* 0x00000000004a7805 */ /* 0x000fe4000001ff00 */
[----:B------:R-:W-:Y:S02]  /*6aa0*/  LEA R100, R36, UR44, 0x3 ;  /* 0x0000002c24647c11 */ /* 0x000fe4000f8e18ff */
[----:B------:R-:W-:Y:S02]  /*6ab0*/  CS2R R72, SRZ ;  /* 0x0000000000487805 */ /* 0x000fe4000001ff00 */
[----:B------:R-:W-:Y:S02]  /*6ac0*/  @!P4 LOP3.LUT R0, R0, 0x1, RZ, 0xc0, !PT ;  /* 0x000000010000c812 */ /* 0x000fe400078ec0ff */
[----:B------:R-:W-:Y:S02]  /*6ad0*/  CS2R R66, SRZ ;  /* 0x0000000000427805 */ /* 0x000fe4000001ff00 */
[----:B------:R-:W-:Y:S02]  /*6ae0*/  SHF.L.U32 R3, R92, 0x1f, RZ ;  /* 0x0000001f5c037819 */ /* 0x000fe400000006ff */
[----:B------:R-:W-:Y:S02]  /*6af0*/  CS2R R64, SRZ ;  /* 0x0000000000407805 */ /* 0x000fe4000001ff00 */
[----:B------:R-:W-:Y:S02]  /*6b00*/  ISETP.NE.U32.OR P5, PT, R0, 0x1, P4 ;  /* 0x000000010000780c */ /* 0x000fe400027a5470 */
[----:B------:R-:W-:Y:S02]  /*6b10*/  CS2R R58, SRZ ;  /* 0x00000000003a7805 */ /* 0x000fe4000001ff00 */
[----:B------:R-:W-:Y:S02]  /*6b20*/  LOP3.LUT P4, R88, R84, 0xff, RZ, 0xc0, !PT ;  /* 0x000000ff54587812 */ /* 0x000fe4000788c0ff */
[----:B------:R-:W-:Y:S02]  /*6b30*/  CS2R R56, SRZ ;  /* 0x0000000000387805 */ /* 0x000fe4000001ff00 */
[----:B------:R-:W-:Y:S02]  /*6b40*/  SEL R0, RZ, 0xffffffff, P0 ;  /* 0xffffffffff007807 */ /* 0x000fe40000000000 */
[----:B------:R-:W-:Y:S02]  /*6b50*/  CS2R R50, SRZ ;  /* 0x0000000000327805 */ /* 0x000fe4000001ff00 */
[----:B------:R-:W-:Y:S02]  /*6b60*/  P2R R99, PR, RZ, 0x20 ;  /* 0x00000020ff637803 */ /* 0x000fe40000000000 */
[----:B------:R-:W-:Y:S02]  /*6b70*/  CS2R R48, SRZ ;  /* 0x0000000000307805 */ /* 0x000fe4000001ff00 */
[----:B------:R-:W-:Y:S04]  /*6b80*/  @P1 SEL R0, R5, R0, !P4 ;  /* 0x0000000005001207 */ /* 0x000fe80006000000 */
[----:B------:R-:W-:Y:S02]  /*6b90*/  LOP3.LUT R0, R0, 0x1, RZ, 0xc0, !PT ;  /* 0x0000000100007812 */ /* 0x000fe400078ec0ff */
[----:B------:R-:W-:Y:S02]  /*6ba0*/  @P5 SHF.L.U32 R2, R93, 0x1f, RZ ;  /* 0x0000001f5d025819 */ /* 0x000fe400000006ff */
[----:B------:R-:W-:Y:S02]  /*6bb0*/  ISETP.NE.U32.AND P0, PT, R0, 0x1, PT ;  /* 0x000000010000780c */ /* 0x000fe40003f05070 */
[----:B------:R-:W1:Y:S02]  /*6bc0*/  @P5 SYNCS.PHASECHK.TRANS64.TRYWAIT P3, [UR44+0x40], R2 ;  /* 0x00004002ff0055a7 */ /* 0x000e64000806112c */
[----:B------:R-:W-:Y:S01]  /*6bd0*/  P2R R60, PR, RZ, 0x1 ;  /* 0x00000001ff3c7803 */ /* 0x000fe20000000000 */
[----:B------:R2:W3:Y:S01]  /*6be0*/  SYNCS.PHASECHK.TRANS64.TRYWAIT P2, [R100+URZ+0xb0], R3 ;  /* 0x0000b003640075a7 */ /* 0x0004e200080411ff */
[----:B-1----:R-:W-:Y:S01]  /*6bf0*/  @P5 SEL R46, RZ, 0x1, !P3 ;  /* 0x00000001ff2e5807 */ /* 0x002fe20005800000 */
[----:B--2---:R-:W-:Y:S06]  /*6c00*/  @!P5 BRA `(.L_x_113) ;  /* 0x000000000058d947 */ /* 0x004fec0003800000 */
[----:B------:R-:W-:Y:S01]  /*6c10*/  IMAD.MOV.U32 R75, RZ, RZ, RZ ;  /* 0x000000ffff4b7224 */ /* 0x000fe200078e00ff */
[----:B------:R-:W-:Y:S01]  /*6c20*/  ISETP.NE.AND P0, PT, R46, RZ, PT ;  /* 0x000000ff2e00720c */ /* 0x000fe20003f05270 */
[----:B------:R-:W-:Y:S01]  /*6c30*/  BSSY B0, `(.L_x_114) ;  /* 0x000000c000007945 */ /* 0x000fe20003800000 */
[----:B------:R-:W-:Y:S02]  /*6c40*/  CS2R R50, SRZ ;  /* 0x0000000000327805 */ /* 0x000fe4000001ff00 */
[----:B------:R-:W-:Y:S02]  /*6c50*/  CS2R R48, SRZ ;  /* 0x0000000000307805 */ /* 0x000fe4000001ff00 */
[----:B------:R-:W-:Y:S02]  /*6c60*/  CS2R R58, SRZ ;  /* 0x00000000003a7805 */ /* 0x000fe4000001ff00 */
[----:B------:R-:W-:Y:S02]  /*6c70*/  CS2R R56, SRZ ;  /* 0x0000000000387805 */ /* 0x000fe4000001ff00 */
[----:B------:R-:W-:Y:S02]  /*6c80*/  CS2R R66, SRZ ;  /* 0x0000000000427805 */ /* 0x000fe4000001ff00 */
[----:B------:R-:W-:Y:S02]  /*6c90*/  CS2R R64, SRZ ;  /* 0x0000000000407805 */ /* 0x000fe4000001ff00 */
[----:B------:R-:W-:Y:S01]  /*6ca0*/  CS2R R72, SRZ ;  /* 0x0000000000487805 */ /* 0x000fe2000001ff00 */
[----:B------:R-:W-:Y:S06]  /*6cb0*/  @P0 BRA `(.L_x_115) ;  /* 0x00000000000c0947 */ /* 0x000fec0003800000 */
[----:B------:R-:W-:Y:S04]  /*6cc0*/  SHF.L.U32 R5, R93, 0x1f, RZ ;  /* 0x0000001f5d057819 */ /* 0x000fe800000006ff */
[----:B------:R-:W1:Y:S02]  /*6cd0*/  SYNCS.PHASECHK.TRANS64.TRYWAIT P0, [UR44+0x40], R5 ;  /* 0x00004005ff0075a7 */ /* 0x000e64000800112c */
[----:B-1----:R-:W-:Y:S05]  /*6ce0*/  @!P0 BRA `(.L_x_116) ;  /* 0x0000003c00cc8947 */ /* 0x002fea0003800000 */
.L_x_115:
[----:B------:R-:W-:Y:S05]  /*6cf0*/  BSYNC B0 ;  /* 0x0000000000007941 */ /* 0x000fea0003800000 */
.L_x_114:
[----:B------:R-:W-:Y:S01]  /*6d00*/  ISETP.NE.AND P0, PT, R60, RZ, PT ;  /* 0x000000ff3c00720c */ /* 0x000fe20003f05270 */
[----:B------:R-:W-:Y:S11]  /*6d10*/  HFMA2 R47, -RZ, RZ, 0, 5.9604644775390625e-08 ;  /* 0x00000001ff2f7431 */ /* 0x000ff600000001ff */
[----:B------:R-:W-:Y:S01]  /*6d20*/  @!UPT UIADD3 URZ, UPT, UPT, URZ, URZ, URZ ;  /* 0x000000fffffff290 */ /* 0x000fe2000fffe0ff */
[----:B------:R2:W1:Y:S04]  /*6d30*/  @P0 LDS.128 R48, [R96] ;  /* 0x0000000060300984 */ /* 0x0004680000000c00 */
[----:B------:R2:W1:Y:S04]  /*6d40*/  @P0 LDS.128 R56, [R95+0x10] ;  /* 0x000010005f380984 */ /* 0x0004680000000c00 */
[----:B------:R2:W1:Y:S04]  /*6d50*/  @P0 LDS.128 R64, [R94+0x20] ;  /* 0x000020005e400984 */ /* 0x0004680000000c00 */
[----:B------:R2:W1:Y:S02]  /*6d60*/  @P0 LDS.128 R72, [R90+0x30] ;  /* 0x000030005a480984 */ /* 0x0004640000000c00 */
.L_x_113:
[----:B------:R-:W-:Y:S05]  /*6d70*/  BSYNC B1 ;  /* 0x0000000000017941 */ /* 0x000fea0003800000 */
.L_x_112:
[----:B-1----:R-:W-:Y:S04]  /*6d80*/  SHF.R.U32.HI R0, RZ, 0x15, R39 ;  /* 0x00000015ff007819 */ /* 0x002fe80000011627 */
[----:B------:R-:W-:Y:S01]  /*6d90*/  LOP3.LUT P0, RZ, R0, 0x3, R85, 0x48, !PT ;  /* 0x0000000300ff7812 */ /* 0x000fe20007804855 */
[----:B------:R-:W-:Y:S01]  /*6da0*/  @!UPT UIADD3 URZ, UPT, UPT, URZ, URZ, URZ ;  /* 0x000000fffffff290 */ /* 0x000fe2000fffe0ff */
[----:B---3--:R-:W-:Y:S11]  /*6db0*/  @P2 BRA `(.L_x_117) ;  /* 0x0000000000082947 */ /* 0x008ff60003800000 */
[----:B------:R-:W1:Y:S02]  /*6dc0*/  SYNCS.PHASECHK.TRANS64.TRYWAIT P1, [R100+URZ+0xb0], R3 ;  /* 0x0000b003640075a7 */ /* 0x000e6400080211ff */
[----:B-1----:R-:W-:Y:S05]  /*6dd0*/  @!P1 BRA `(.L_x_118) ;  /* 0x0000003c00a89947 */ /* 0x002fea0003800000 */
.L_x_117:
[----:B------:R-:W-:Y:S05]  /*6de0*/  @!P0 BRA `(.L_x_119) ;  /* 0x0000000000408947 */ /* 0x000fea0003800000 */
[----:B------:R-:W3:Y:S01]  /*6df0*/  LDCU.64 UR8, c[0x4][0x70] ;  /* 0x01000e00ff0877ac */ /* 0x000ee20008000a00 */
[----:B-1----:R-:W-:Y:S01]  /*6e00*/  MOV R3, 0x0 ;  /* 0x0000000000037802 */ /* 0x002fe20000000f00 */
[----:B------:R-:W-:Y:S02]  /*6e10*/  HFMA2 R12, -RZ, RZ, 0, 5.9604644775390625e-08 ;  /* 0x00000001ff0c7431 */ /* 0x000fe400000001ff */
[----:B------:R-:W-:Y:S02]  /*6e20*/  IMAD.MOV.U32 R8, RZ, RZ, 0x192 ;  /* 0x00000192ff087424 */ /* 0x000fe400078e00ff */
[----:B------:R-:W-:Y:S01]  /*6e30*/  IMAD.MOV.U32 R13, RZ, RZ, RZ ;  /* 0x000000ffff0d7224 */ /* 0x000fe200078e00ff */
[----:B------:R-:W1:Y:S01]  /*6e40*/  LDCU.64 UR6, c[0x4][0x78] ;  /* 0x01000f00ff0677ac */ /* 0x000e620008000a00 */
[----:B------:R-:W2:Y:S01]  /*6e50*/  LDC.64 R2, c[0x4][R3] ;  /* 0x0100000003027b82 */ /* 0x000ea20000000a00 */
[----:B------:R-:W5:Y:S01]  /*6e60*/  LDCU.64 UR4, c[0x4][0x10] ;  /* 0x01000200ff0477ac */ /* 0x000f620008000a00 */
[----:B---3--:R-:W-:Y:S01]  /*6e70*/  MOV R5, UR9 ;  /* 0x0000000900057c02 */ /* 0x008fe20008000f00 */
[----:B------:R-:W-:Y:S01]  /*6e80*/  IMAD.U32 R4, RZ, RZ, UR8 ;  /* 0x00000008ff047e24 */ /* 0x000fe2000f8e00ff */
[----:B-1----:R-:W-:Y:S01]  /*6e90*/  MOV R7, UR7 ;  /* 0x0000000700077c02 */ /* 0x002fe20008000f00 */
[----:B------:R-:W-:Y:S01]  /*6ea0*/  IMAD.U32 R6, RZ, RZ, UR6 ;  /* 0x00000006ff067e24 */ /* 0x000fe2000f8e00ff */
[----:B-----5:R-:W-:Y:S01]  /*6eb0*/  MOV R11, UR5 ;  /* 0x00000005000b7c02 */ /* 0x020fe20008000f00 */
[----:B------:R-:W-:Y:S02]  /*6ec0*/  IMAD.U32 R10, RZ, RZ, UR4 ;  /* 0x00000004ff0a7e24 */ /* 0x000fe4000f8e00ff */
[----:B------:R-:W-:Y:S07]  /*6ed0*/  LEPC R20, `(.L_x_119) ;  /* 0x000000001014794e */ /* 0x000fee0000000000 */
[----:B--2-4-:R-:W-:Y:S05]  /*6ee0*/  CALL.ABS.NOINC R2 ;  /* 0x0000000002007343 */ /* 0x014fea0003c00000 */
.L_x_119:
[C---:B------:R-:W-:Y:S01]  /*6ef0*/  SHF.L.U32 R40, R48.reuse, 0x10, RZ ;  /* 0x0000001030287819 */ /* 0x040fe200000006ff */
[----:B------:R-:W-:Y:S05]  /*6f00*/  WARPSYNC.ALL ;  /* 0x0000000000007948 */ /* 0x000fea0003800000 */
[----:B------:R-:W-:Y:S01]  /*6f10*/  R2UR UR4, R39 ;  /* 0x00000000270472ca */ /* 0x000fe200000e0000 */
[----:B------:R-:W-:Y:S01]  /*6f20*/  BSSY.RECONVERGENT B0, `(.L_x_120) ;  /* 0x0000088000007945 */ /* 0x000fe20003800200 */
[----:B------:R-:W-:Y:S02]  /*6f30*/  LOP3.LUT R43, R48, 0xffff0000, RZ, 0xc0, !PT ;  /* 0xffff0000302b7812 */ /* 0x000fe400078ec0ff */
[----:B------:R-:W-:Y:S02]  /*6f40*/  SHF.L.U32 R42, R49, 0x10, RZ ;  /* 0x00000010312a7819 */ /* 0x000fe400000006ff */
[----:B------:R-:W-:Y:S02]  /*6f50*/  SHF.L.U32 R45, R51, 0x10, RZ ;  /* 0x00000010332d7819 */ /* 0x000fe400000006ff */
[----:B------:R-:W-:Y:S02]  /*6f60*/  LOP3.LUT R44, R75, 0xffff0000, RZ, 0xc0, !PT ;  /* 0xffff00004b2c7812 */ /* 0x000fe400078ec0ff */
[----:B------:R-:W-:Y:S03]  /*6f70*/  ISETP.NE.AND P0, PT, R98, RZ, PT ;  /* 0x000000ff6200720c */ /* 0x000fe60003f05270 */
[----:B------:R-:W4:Y:S02]  /*6f80*/  LDTM.x32 R4, tmem[UR4] ;  /* 0x00000004000479ee */ /* 0x000f2400082c0000 */
[C---:B----4-:R-:W-:Y:S01]  /*6f90*/  FMUL R0, R38.reuse, R4 ;  /* 0x0000000426007220 */ /* 0x050fe20000400000 */
[C---:B------:R-:W-:Y:S01]  /*6fa0*/  FMUL R2, R38.reuse, R5 ;  /* 0x0000000526027220 */ /* 0x040fe20000400000 */
[C---:B-1----:R-:W-:Y:S01]  /*6fb0*/  FMUL R3, R38.reuse, R6 ;  /* 0x0000000626037220 */ /* 0x042fe20000400000 */
[----:B------:R-:W-:Y:S01]  /*6fc0*/  FMUL R7, R38, R7 ;  /* 0x0000000726077220 */ /* 0x000fe20000400000 */
[----:B------:R-:W-:Y:S01]  /*6fd0*/  FFMA R0, R41, R40, R0 ;  /* 0x0000002829007223 */ /* 0x000fe20000000000 */
[----:B------:R-:W-:Y:S01]  /*6fe0*/  LOP3.LUT R40, R49, 0xffff0000, RZ, 0xc0, !PT ;  /* 0xffff000031287812 */ /* 0x000fe200078ec0ff */
[C---:B------:R-:W-:Y:S01]  /*6ff0*/  FFMA R2, R41.reuse, R43, R2 ;  /* 0x0000002b29027223 */ /* 0x040fe20000000002 */
[C---:B------:R-:W-:Y:S01]  /*7000*/  SHF.L.U32 R43, R50.reuse, 0x10, RZ ;  /* 0x00000010322b7819 */ /* 0x040fe200000006ff */
[C---:B------:R-:W-:Y:S01]  /*7010*/  FFMA R3, R41.reuse, R42, R3 ;  /* 0x0000002a29037223 */ /* 0x040fe20000000003 */
[----:B------:R-:W-:Y:S01]  /*7020*/  LOP3.LUT R42, R50, 0xffff0000, RZ, 0xc0, !PT ;  /* 0xffff0000322a7812 */ /* 0x000fe200078ec0ff */
[----:B------:R-:W-:Y:S01]  /*7030*/  FMUL R4, R38, R8 ;  /* 0x0000000826047220 */ /* 0x000fe20000400000 */
[----:B------:R-:W-:Y:S01]  /*7040*/  F2FP.BF16.F32.PACK_AB R52, R2, R0 ;  /* 0x000000000234723e */ /* 0x000fe200000010ff */
[----:B------:R-:W-:Y:S01]  /*7050*/  FFMA R7, R41, R40, R7 ;  /* 0x0000002829077223 */ /* 0x000fe20000000007 */
[----:B------:R-:W-:Y:S01]  /*7060*/  LOP3.LUT R40, R51, 0xffff0000, RZ, 0xc0, !PT ;  /* 0xffff000033287812 */ /* 0x000fe200078ec0ff */
[C---:B------:R-:W-:Y:S01]  /*7070*/  FMUL R5, R38.reuse, R9 ;  /* 0x0000000926057220 */ /* 0x040fe20000400000 */
[C---:B------:R-:W-:Y:S01]  /*7080*/  FMUL R6, R38.reuse, R10 ;  /* 0x0000000a26067220 */ /* 0x040fe20000400000 */
[----:B------:R-:W-:Y:S01]  /*7090*/  FMUL R11, R38, R11 ;  /* 0x0000000b260b7220 */ /* 0x000fe20000400000 */
[----:B------:R-:W-:Y:S01]  /*70a0*/  F2FP.BF16.F32.PACK_AB R53, R7, R3 ;  /* 0x000000030735723e */ /* 0x000fe200000010ff */
[C---:B------:R-:W-:Y:S01]  /*70b0*/  FFMA R4, R41.reuse, R43, R4 ;  /* 0x0000002b29047223 */ /* 0x040fe20000000004 */
[C---:B------:R-:W-:Y:S01]  /*70c0*/  SHF.L.U32 R43, R56.reuse, 0x10, RZ ;  /* 0x00000010382b7819 */ /* 0x040fe200000006ff */
[----:B------:R-:W-:Y:S01]  /*70d0*/  FFMA R5, R41, R42, R5 ;  /* 0x0000002a29057223 */ /* 0x000fe20000000005 */
[----:B------:R-:W-:Y:S01]  /*70e0*/  LOP3.LUT R42, R57, 0xffff0000, RZ, 0xc0, !PT ;  /* 0xffff0000392a7812 */ /* 0x000fe200078ec0ff */
[----:B------:R-:W-:Y:S01]  /*70f0*/  FFMA R6, R41, R45, R6 ;  /* 0x0000002d29067223 */ /* 0x000fe20000000006 */
[----:B------:R-:W-:Y:S01]  /*7100*/  SHF.L.U32 R45, R57, 0x10, RZ ;  /* 0x00000010392d7819 */ /* 0x000fe200000006ff */
[----:B------:R-:W-:Y:S01]  /*7110*/  FFMA R11, R41, R40, R11 ;  /* 0x00000028290b7223 */ /* 0x000fe2000000000b */
[----:B------:R-:W-:Y:S01]  /*7120*/  LOP3.LUT R40, R56, 0xffff0000, RZ, 0xc0, !PT ;  /* 0xffff000038287812 */ /* 0x000fe200078ec0ff */
[C---:B------:R-:W-:Y:S01]  /*7130*/  FMUL R8, R38.reuse, R12 ;  /* 0x0000000c26087220 */ /* 0x040fe20000400000 */
[----:B------:R-:W-:Y:S01]  /*7140*/  F2FP.BF16.F32.PACK_AB R54, R5, R4 ;  /* 0x000000040536723e */ /* 0x000fe200000010ff */
[C---:B------:R-:W-:Y:S01]  /*7150*/  FMUL R9, R38.reuse, R13 ;  /* 0x0000000d26097220 */ /* 0x040fe20000400000 */
[----:B------:R-:W-:Y:S01]  /*7160*/  F2FP.BF16.F32.PACK_AB R55, R11, R6 ;  /* 0x000000060b37723e */ /* 0x000fe200000010ff */
[C---:B------:R-:W-:Y:S01]  /*7170*/  FMUL R10, R38.reuse, R14 ;  /* 0x0000000e260a7220 */ /* 0x040fe20000400000 */
[----:B------:R-:W-:Y:S01]  /*7180*/  FMUL R15, R38, R15 ;  /* 0x0000000f260f7220 */ /* 0x000fe20000400000 */
[----:B------:R-:W-:Y:S01]  /*7190*/  FFMA R8, R41, R43, R8 ;  /* 0x0000002b29087223 */ /* 0x000fe20000000008 */
[----:B------:R-:W-:Y:S01]  /*71a0*/  SHF.L.U32 R43, R59, 0x10, RZ ;  /* 0x000000103b2b7819 */ /* 0x000fe200000006ff */
[C---:B------:R-:W-:Y:S01]  /*71b0*/  FFMA R9, R41.reuse, R40, R9 ;  /* 0x0000002829097223 */ /* 0x040fe20000000009 */
[C---:B------:R-:W-:Y:S01]  /*71c0*/  SHF.L.U32 R40, R58.reuse, 0x10, RZ ;  /* 0x000000103a287819 */ /* 0x040fe200000006ff */
        /* <DEDUP_REMOVED lines=8> */
[----:B------:R-:W-:Y:S01]  /*7250*/  FMUL R14, R38, R18 ;  /* 0x00000012260e7220 */ /* 0x000fe20000400000 */
[----:B------:R-:W-:Y:S01]  /*7260*/  FFMA R12, R41, R40, R12 ;  /* 0x00000028290c7223 */ /* 0x000fe2000000000c */
[----:B------:R-:W-:Y:S01]  /*7270*/  LOP3.LUT R40, R59, 0xffff0000, RZ, 0xc0, !PT ;  /* 0xffff00003b287812 */ /* 0x000fe200078ec0ff */
[C---:B------:R-:W-:Y:S01]  /*7280*/  FFMA R13, R41.reuse, R42, R13 ;  /* 0x0000002a290d7223 */ /* 0x040fe2000000000d */
[----:B------:R-:W-:Y:S01]  /*7290*/  LOP3.LUT R42, R64, 0xffff0000, RZ, 0xc0, !PT ;  /* 0xffff0000402a7812 */ /* 0x000fe200078ec0ff */
[----:B------:R-:W-:Y:S01]  /*72a0*/  FMUL R19, R38, R19 ;  /* 0x0000001326137220 */ /* 0x000fe20000400000 */
[----:B------:R-:W-:Y:S01]  /*72b0*/  FFMA R14, R41, R43, R14 ;  /* 0x0000002b290e7223 */ /* 0x000fe2000000000e */
[----:B------:R-:W-:Y:S01]  /*72c0*/  SHF.L.U32 R43, R64, 0x10, RZ ;  /* 0x00000010402b7819 */ /* 0x000fe200000006ff */
[----:B------:R1:W-:Y:S01]  /*72d0*/  STS.128 [R96], R52 ;  /* 0x0000003460007388 */ /* 0x0003e20000000c00 */
[----:B------:R-:W-:Y:S01]  /*72e0*/  F2FP.BF16.F32.PACK_AB R70, R13, R12 ;  /* 0x0000000c0d46723e */ /* 0x000fe200000010ff */
[C---:B------:R-:W-:Y:S01]  /*72f0*/  FMUL R16, R38.reuse, R20 ;  /* 0x0000001426107220 */ /* 0x040fe20000400000 */
        /* <DEDUP_REMOVED lines=8> */
[C---:B------:R-:W-:Y:S01]  /*7380*/  FFMA R17, R41.reuse, R42, R17 ;  /* 0x0000002a29117223 */ /* 0x040fe20000000011 */
[----:B------:R-:W-:Y:S01]  /*7390*/  FFMA R18, R41, R45, R18 ;  /* 0x0000002d29127223 */ /* 0x000fe20000000012 */
[----:B------:R1:W-:Y:S01]  /*73a0*/  STS.128 [R95+0x10], R68 ;  /* 0x000010445f007388 */ /* 0x0003e20000000c00 */
[----:B------:R-:W-:Y:S01]  /*73b0*/  SHF.L.U32 R45, R67, 0x10, RZ ;  /* 0x00000010432d7819 */ /* 0x000fe200000006ff */
[----:B------:R-:W-:Y:S01]  /*73c0*/  FFMA R23, R41, R40, R23 ;  /* 0x0000002829177223 */ /* 0x000fe20000000017 */
[----:B------:R-:W-:Y:S01]  /*73d0*/  LOP3.LUT R40, R66, 0xffff0000, RZ, 0xc0, !PT ;  /* 0xffff000042287812 */ /* 0x000fe200078ec0ff */
[C---:B------:R-:W-:Y:S01]  /*73e0*/  FMUL R20, R38.reuse, R24 ;  /* 0x0000001826147220 */ /* 0x040fe20000400000 */
[----:B------:R-:W-:Y:S01]  /*73f0*/  LOP3.LUT R42, R67, 0xffff0000, RZ, 0xc0, !PT ;  /* 0xffff0000432a7812 */ /* 0x000fe200078ec0ff */
[C---:B------:R-:W-:Y:S01]  /*7400*/  FMUL R21, R38.reuse, R25 ;  /* 0x0000001926157220 */ /* 0x040fe20000400000 */
[----:B------:R-:W-:Y:S01]  /*7410*/  F2FP.BF16.F32.PACK_AB R104, R17, R16 ;  /* 0x000000101168723e */ /* 0x000fe200000010ff */
[C---:B------:R-:W-:Y:S01]  /*7420*/  FMUL R22, R38.reuse, R26 ;  /* 0x0000001a26167220 */ /* 0x040fe20000400000 */
[----:B------:R-:W-:Y:S01]  /*7430*/  FMUL R27, R38, R27 ;  /* 0x0000001b261b7220 */ /* 0x000fe20000400000 */
[C---:B------:R-:W-:Y:S01]  /*7440*/  FFMA R20, R41.reuse, R43, R20 ;  /* 0x0000002b29147223 */ /* 0x040fe20000000014 */
[C---:B------:R-:W-:Y:S01]  /*7450*/  FFMA R21, R41.reuse, R40, R21 ;  /* 0x0000002829157223 */ /* 0x040fe20000000015 */
[C---:B------:R-:W-:Y:S01]  /*7460*/  FFMA R22, R41.reuse, R45, R22 ;  /* 0x0000002d29167223 */ /* 0x040fe20000000016 */
[----:B------:R-:W-:Y:S01]  /*7470*/  FFMA R27, R41, R42, R27 ;  /* 0x0000002a291b7223 */ /* 0x000fe2000000001b */
[----:B------:R-:W-:Y:S01]  /*7480*/  SHF.L.U32 R40, R72, 0x10, RZ ;  /* 0x0000001048287819 */ /* 0x000fe200000006ff */
[----:B------:R-:W-:Y:S01]  /*7490*/  FMUL R24, R38, R28 ;  /* 0x0000001c26187220 */ /* 0x000fe20000400000 */
[----:B------:R-:W-:Y:S01]  /*74a0*/  LOP3.LUT R42, R72, 0xffff0000, RZ, 0xc0, !PT ;  /* 0xffff0000482a7812 */ /* 0x000fe200078ec0ff */
[C---:B------:R-:W-:Y:S01]  /*74b0*/  FMUL R25, R38.reuse, R29 ;  /* 0x0000001d26197220 */ /* 0x040fe20000400000 */
[----:B------:R-:W-:Y:S01]  /*74c0*/  SHF.L.U32 R43, R73, 0x10, RZ ;  /* 0x00000010492b7819 */ /* 0x000fe200000006ff */
[C---:B------:R-:W-:Y:S01]  /*74d0*/  FMUL R26, R38.reuse, R30 ;  /* 0x0000001e261a7220 */ /* 0x040fe20000400000 */
[C---:B------:R-:W-:Y:S01]  /*74e0*/  FFMA R24, R41.reuse, R40, R24 ;  /* 0x0000002829187223 */ /* 0x040fe20000000018 */
[----:B------:R-:W-:Y:S01]  /*74f0*/  FFMA R25, R41, R42, R25 ;  /* 0x0000002a29197223 */ /* 0x000fe20000000019 */
[----:B------:R-:W-:Y:S01]  /*7500*/  LOP3.LUT R40, R73, 0xffff0000, RZ, 0xc0, !PT ;  /* 0xffff000049287812 */ /* 0x000fe200078ec0ff */
[----:B------:R-:W-:Y:S01]  /*7510*/  FFMA R26, R41, R43, R26 ;  /* 0x0000002b291a7223 */ /* 0x000fe2000000001a */
[----:B------:R-:W-:Y:S01]  /*7520*/  FMUL R31, R38, R31 ;  /* 0x0000001f261f7220 */ /* 0x000fe20000400000 */
[----:B------:R-:W-:Y:S01]  /*7530*/  SHF.L.U32 R43, R74, 0x10, RZ ;  /* 0x000000104a2b7819 */ /* 0x000fe200000006ff */
[----:B------:R-:W-:Y:S01]  /*7540*/  FMUL R28, R38, R32 ;  /* 0x00000020261c7220 */ /* 0x000fe20000400000 */
[----:B------:R-:W-:Y:S01]  /*7550*/  LOP3.LUT R42, R74, 0xffff0000, RZ, 0xc0, !PT ;  /* 0xffff00004a2a7812 */ /* 0x000fe200078ec0ff */
[C---:B------:R-:W-:Y:S01]  /*7560*/  FMUL R29, R38.reuse, R33 ;  /* 0x00000021261d7220 */ /* 0x040fe20000400000 */
[----:B------:R-:W-:Y:S01]  /*7570*/  SHF.L.U32 R45, R75, 0x10, RZ ;  /* 0x000000104b2d7819 */ /* 0x000fe200000006ff */
[C---:B------:R-:W-:Y:S01]  /*7580*/  FMUL R30, R38.reuse, R34 ;  /* 0x00000022261e7220 */ /* 0x040fe20000400000 */
[----:B------:R-:W-:Y:S01]  /*7590*/  FFMA R31, R41, R40, R31 ;  /* 0x00000028291f7223 */ /* 0x000fe2000000001f */
[----:B------:R-:W-:Y:S01]  /*75a0*/  FMUL R35, R38, R35 ;  /* 0x0000002326237220 */ /* 0x000fe20000400000 */
[----:B------:R-:W-:Y:S01]  /*75b0*/  F2FP.BF16.F32.PACK_AB R105, R23, R18 ;  /* 0x000000121769723e */ /* 0x000fe200000010ff */
[----:B------:R-:W-:Y:S01]  /*75c0*/  FFMA R28, R41, R43, R28 ;  /* 0x0000002b291c7223 */ /* 0x000fe2000000001c */
[----:B------:R-:W-:Y:S01]  /*75d0*/  F2FP.BF16.F32.PACK_AB R106, R21, R20 ;  /* 0x00000014156a723e */ /* 0x000fe200000010ff */
[----:B------:R-:W-:Y:S01]  /*75e0*/  FFMA R29, R41, R42, R29 ;  /* 0x0000002a291d7223 */ /* 0x000fe2000000001d */
[----:B------:R-:W-:Y:S01]  /*75f0*/  F2FP.BF16.F32.PACK_AB R107, R27, R22 ;  /* 0x000000161b6b723e */ /* 0x000fe200000010ff */
[C---:B------:R-:W-:Y:S01]  /*7600*/  FFMA R30, R41.reuse, R45, R30 ;  /* 0x0000002d291e7223 */ /* 0x040fe2000000001e */
[----:B------:R-:W-:Y:S01]  /*7610*/  FFMA R35, R41, R44, R35 ;  /* 0x0000002c29237223 */ /* 0x000fe20000000023 */
[----:B------:R-:W-:Y:S02]  /*7620*/  F2FP.BF16.F32.PACK_AB R108, R25, R24 ;  /* 0x00000018196c723e */ /* 0x000fe400000010ff */
[----:B------:R1:W-:Y:S01]  /*7630*/  STS.128 [R94+0x20], R104 ;  /* 0x000020685e007388 */ /* 0x0003e20000000c00 */
[----:B------:R-:W-:Y:S02]  /*7640*/  F2FP.BF16.F32.PACK_AB R109, R31, R26 ;  /* 0x0000001a1f6d723e */ /* 0x000fe400000010ff */
[----:B------:R-:W-:Y:S02]  /*7650*/  F2FP.BF16.F32.PACK_AB R110, R29, R28 ;  /* 0x0000001c1d6e723e */ /* 0x000fe400000010ff */
[----:B------:R-:W-:Y:S05]  /*7660*/  F2FP.BF16.F32.PACK_AB R111, R35, R30 ;  /* 0x0000001e236f723e */ /* 0x000fea00000010ff */
[----:B------:R1:W-:Y:S01]  /*7670*/  STS.128 [R90+0x30], R108 ;  /* 0x0000306c5a007388 */ /* 0x0003e20000000c00 */
[----:B------:R-:W-:Y:S01]  /*7680*/  @!PT LDS RZ, [RZ] ;  /* 0x00000000fffff984 */ /* 0x000fe20000000800 */
[----:B------:R-:W-:Y:S01]  /*7690*/  @!PT LDS RZ, [RZ] ;  /* 0x00000000fffff984 */ /* 0x000fe20000000800 */
[----:B------:R-:W-:Y:S01]  /*76a0*/  @!PT LDS RZ, [RZ] ;  /* 0x00000000fffff984 */ /* 0x000fe20000000800 */
[----:B------:R-:W-:Y:S01]  /*76b0*/  @!PT LDS RZ, [RZ] ;  /* 0x00000000fffff984 */ /* 0x000fe20000000800 */
[----:B------:R3:W-:Y:S07]  /*76c0*/  MEMBAR.ALL.CTA ;  /* 0x0000000000007992 */ /* 0x0007ee0000008000 */
[----:B---3--:R-:W3:Y:S02]  /*76d0*/  FENCE.VIEW.ASYNC.S ;  /* 0x00000000000073c6 */ /* 0x008ee40000000000 */
[----:B---3--:R-:W-:Y:S06]  /*76e0*/  BAR.SYNC.DEFER_BLOCKING 0x1, 0x80 ;  /* 0x0042000000007b1d */ /* 0x008fec0000010000 */
[----:B------:R-:W-:Y:S05]  /*76f0*/  @P0 BRA `(.L_x_121) ;  /* 0x0000000000280947 */ /* 0x000fea0003800000 */
[----:B------:R-:W3:Y:S01]  /*7700*/  LDCU.64 UR6, c[0x0][0x348] ;  /* 0x00006900ff0677ac */ /* 0x000ee20008000a00 */
[----:B------:R-:W-:Y:S01]  /*7710*/  UIADD3 UR4, UPT, UPT, UR44, 0x200, URZ ;  /* 0x000002002c047890 */ /* 0x000fe2000fffe0ff */
[----:B------:R-:W-:Y:S05]  /*7720*/  UMOV UR51, UR36 ;  /* 0x0000002400337c82 */ /* 0x000fea0008000000 */
[----:B------:R-:W-:Y:S04]  /*7730*/  MOV R87, UR4 ;  /* 0x0000000400577c02 */ /* 0x000fe80008000f00 */
[----:B------:R-:W-:Y:S01]  /*7740*/  R2UR UR48, R87 ;  /* 0x00000000573072ca */ /* 0x000fe200000e0000 */
[----:B---3--:R-:W-:Y:S04]  /*7750*/  UIADD3 UR4, UP0, UPT, UR6, 0x680, URZ ;  /* 0x0000068006047890 */ /* 0x008fe8000ff1e0ff */
[----:B------:R-:W-:Y:S09]  /*7760*/  UIADD3.X UR5, UPT, UPT, URZ, UR7, URZ, UP0, !UPT ;  /* 0x00000007ff057290 */ /* 0x000ff200087fe4ff */
[----:B------:R3:W-:Y:S01]  /*7770*/  UTMASTG.3D [UR48], [UR4] ;  /* 0x00000030040073b5 */ /* 0x0007e20008010000 */
[----:B------:R0:W-:Y:S01]  /*7780*/  UTMACMDFLUSH ;  /* 0x00000000000079b7 */ /* 0x0001e20000000000 */
[----:B---3--:R-:W-:Y:S04]  /*7790*/  DEPBAR.LE SB0, 0x1 ;  /* 0x000080400000791a */ /* 0x008fe80000000000 */
.L_x_121:
[----:B------:R-:W-:Y:S05]  /*77a0*/  BSYNC.RECONVERGENT B0 ;  /* 0x0000000000007941 */ /* 0x000fea0003800200 */
.L_x_120:
[----:B------:R-:W-:Y:S01]  /*77b0*/  BAR.SYNC.DEFER_BLOCKING 0x1, 0x80 ;  /* 0x0042000000007b1d */ /* 0x000fe20000010000 */
[----:B------:R-:W-:Y:S01]  /*77c0*/  ISETP.NE.AND P1, PT, R99, RZ, PT ;  /* 0x000000ff6300720c */ /* 0x000fe20003f25270 */
[----:B------:R-:W-:Y:S01]  /*77d0*/  UISETP.NE.AND UP0, UPT, UR47, URZ, UPT ;  /* 0x000000ff2f00728c */ /* 0x000fe2000bf05270 */
[----:B------:R-:W-:Y:S11]  /*77e0*/  LEA R3, R47, UR44, 0x3 ;  /* 0x0000002c2f037c11 */ /* 0x000ff6000f8e18ff */
[----:B------:R-:W-:Y:S01]  /*77f0*/  @P1 SHF.L.U32 R2, R93, 0x1f, RZ ;  /* 0x0000001f5d021819 */ /* 0x000fe200000006ff */
[----:B------:R-:W-:Y:S06]  /*7800*/  BRA.U !UP0, `(.L_x_122) ;  /* 0x0000000108247547 */ /* 0x000fec000b800000 */
[----:B------:R-:W-:Y:S01]  /*7810*/  IMAD.U32 R5, RZ, RZ, UR46 ;  /* 0x0000002eff057e24 */ /* 0x000fe2000f8e00ff */
[----:B------:R-:W-:Y:S01]  /*7820*/  MOV R0, UR52 ;  /* 0x0000003400007c02 */ /* 0x000fe20008000f00 */
[----:B------:R-:W-:Y:S03]  /*7830*/  UIADD3 UR4, UPT, UPT, UR46, 0x1, URZ ;  /* 0x000000012e047890 */ /* 0x000fe6000fffe0ff */
[----:B------:R-:W-:Y:S01]  /*7840*/  @P1 LEA R5, R5, UR44, 0x3 ;  /* 0x0000002c05051c11 */ /* 0x000fe2000f8e18ff */
[----:B------:R-:W-:Y:S04]  /*7850*/  UISETP.NE.AND UP0, UPT, UR4, 0x4, UPT ;  /* 0x000000040400788c */ /* 0x000fe8000bf05270 */
[----:B------:R-:W-:Y:S01]  /*7860*/  @P1 VIADD R5, R5, 0x60 ;  /* 0x0000006005051836 */ /* 0x000fe20000000000 */
[----:B------:R-:W-:Y:S04]  /*7870*/  USEL UR46, UR4, URZ, UP0 ;  /* 0x000000ff042e7287 */ /* 0x000fe80008000000 */
[----:B------:R-:W-:Y:S04]  /*7880*/  @P1 PRMT R0, R0, 0x654, R5 ;  /* 0x0000065400001816 */ /* 0x000fe80000000005 */
[----:B------:R3:W-:Y:S04]  /*7890*/  @P1 SYNCS.ARRIVE.TRANS64.RED.A1T0 RZ, [R0+URZ], RZ ;  /* 0x000000ff00ff19a7 */ /* 0x0007e800081004ff */
.L_x_122:
[----:B------:R-:W4:Y:S01]  /*78a0*/  @P1 SYNCS.PHASECHK.TRANS64.TRYWAIT P0, [R3+URZ+0x40], R2 ;  /* 0x00004002030015a7 */ /* 0x000f2200080011ff */
[----:B------:R-:W-:Y:S01]  /*78b0*/  BSSY B1, `(.L_x_123) ;  /* 0x0000016000017945 */ /* 0x000fe20003800000 */
[----:B----4-:R-:W-:Y:S03]  /*78c0*/  @P1 SEL R46, RZ, 0x1, !P0 ;  /* 0x00000001ff2e1807 */ /* 0x010fe60004000000 */
[----:B------:R-:W-:Y:S05]  /*78d0*/  @!P1 BRA `(.L_x_124) ;  /* 0x00000000004c9947 */ /* 0x000fea0003800000 */
[----:B------:R-:W-:Y:S01]  /*78e0*/  ISETP.NE.AND P0, PT, R46, RZ, PT ;  /* 0x000000ff2e00720c */ /* 0x000fe20003f05270 */
[----:B------:R-:W-:Y:S01]  /*78f0*/  BSSY B0, `(.L_x_125) ;  /* 0x000000b000007945 */ /* 0x000fe20003800000 */
[----:B------:R-:W-:Y:S11]  /*7900*/  ISETP.NE.AND P1, PT, R60, RZ, PT ;  /* 0x000000ff3c00720c */ /* 0x000ff60003f25270 */
[----:B------:R-:W-:Y:S02]  /*7910*/  @!UPT UIADD3 URZ, UPT, UPT, URZ, URZ, URZ ;  /* 0x000000fffffff290 */ /* 0x000fe4000fffe0ff */
[C---:B------:R-:W-:Y:S01]  /*7920*/  @P1 IMAD R6, R47.reuse, 0x2000, R96 ;  /* 0x000020002f061824 */ /* 0x040fe200078e0260 */
[C---:B------:R-:W-:Y:S01]  /*7930*/  @P1 LEA R4, R47.reuse, R94, 0xd ;  /* 0x0000005e2f041211 */ /* 0x040fe200078e68ff */
[C---:B------:R-:W-:Y:S02]  /*7940*/  @P1 IMAD R5, R47.reuse, 0x2000, R95 ;  /* 0x000020002f051824 */ /* 0x040fe400078e025f */
[----:B------:R-:W-:Y:S01]  /*7950*/  @P1 IMAD R2, R47, 0x2000, R90 ;  /* 0x000020002f021824 */ /* 0x000fe200078e025a */
[----:B------:R-:W-:Y:S06]  /*7960*/  @P0 BRA `(.L_x_126) ;  /* 0x00000000000c0947 */ /* 0x000fec0003800000 */
[----:B---3--:R-:W-:Y:S04]  /*7970*/  SHF.L.U32 R0, R93, 0x1f, RZ ;  /* 0x0000001f5d007819 */ /* 0x008fe800000006ff */
[----:B------:R-:W3:Y:S02]  /*7980*/  SYNCS.PHASECHK.TRANS64.TRYWAIT P0, [R3+URZ+0x40], R0 ;  /* 0x00004000030075a7 */ /* 0x000ee400080011ff */
[----:B---3--:R-:W-:Y:S05]  /*7990*/  @!P0 BRA `(.L_x_127) ;  /* 0x0000003000cc8947 */ /* 0x008fea0003800000 */
.L_x_126:
[----:B------:R-:W-:Y:S05]  /*79a0*/  BSYNC B0 ;  /* 0x0000000000007941 */ /* 0x000fea0003800000 */
.L_x_125:
[----:B------:R-:W-:Y:S02]  /*79b0*/  ISETP.NE.AND P0, PT, R60, RZ, PT ;  /* 0x000000ff3c00720c */ /* 0x000fe40003f05270 */
[----:B------:R-:W-:Y:S11]  /*79c0*/  IADD3 R47, PT, PT, R47, 0x1, RZ ;  /* 0x000000012f2f7810 */ /* 0x000ff60007ffe0ff */
[----:B------:R4:W1:Y:S04]  /*79d0*/  @P0 LDS.128 R48, [R6] ;  /* 0x0000000006300984 */ /* 0x0008680000000c00 */
[----:B------:R4:W1:Y:S04]  /*79e0*/  @P0 LDS.128 R56, [R5+0x10] ;  /* 0x0000100005380984 */ /* 0x0008680000000c00 */
[----:B------:R4:W1:Y:S04]  /*79f0*/  @P0 LDS.128 R64, [R4+0x20] ;  /* 0x0000200004400984 */ /* 0x0008680000000c00 */
[----:B------:R4:W1:Y:S02]  /*7a00*/  @P0 LDS.128 R72, [R2+0x30] ;  /* 0x0000300002480984 */ /* 0x0008640000000c00 */
.L_x_124:
[----:B------:R-:W-:Y:S05]  /*7a10*/  BSYNC B1 ;  /* 0x0000000000017941 */ /* 0x000fea0003800000 */
.L_x_123:
[----:B---3--:R-:W-:Y:S05]  /*7a20*/  VIADD R0, R39, 0x20 ;  /* 0x0000002027007836 */ /* 0x008fea0000000000 */
[----:B------:R-:W-:Y:S04]  /*7a30*/  SHF.R.U32.HI R0, RZ, 0x15, R0 ;  /* 0x00000015ff007819 */ /* 0x000fe80000011600 */
[----:B------:R-:W-:Y:S11]  /*7a40*/  LOP3.LUT P0, RZ, R0, 0x3, R85, 0x48, !PT ;  /* 0x0000000300ff7812 */ /* 0x000ff60007804855 */
[----:B------:R-:W-:Y:S02]  /*7a50*/  @!UPT UIADD3 URZ, UPT, UPT, URZ, URZ, URZ ;  /* 0x000000fffffff290 */ /* 0x000fe4000fffe0ff */
[----:B------:R-:W-:Y:S05]  /*7a60*/  @!P0 BRA `(.L_x_128) ;  /* 0x0000000000408947 */ /* 0x000fea0003800000 */
[----:B------:R-:W3:Y:S01]  /*7a70*/  LDCU.64 UR8, c[0x4][0x70] ;  /* 0x01000e00ff0877ac */ /* 0x000ee20008000a00 */
[----:B------:R-:W-:Y:S01]  /*7a80*/  MOV R3, 0x0 ;  /* 0x0000000000037802 */ /* 0x000fe20000000f00 */
[----:B------:R-:W-:Y:S02]  /*7a90*/  HFMA2 R12, -RZ, RZ, 0, 5.9604644775390625e-08 ;  /* 0x00000001ff0c7431 */ /* 0x000fe400000001ff */
[----:B------:R-:W-:Y:S02]  /*7aa0*/  IMAD.MOV.U32 R8, RZ, RZ, 0x192 ;  /* 0x00000192ff087424 */ /* 0x000fe400078e00ff */
[----:B------:R-:W-:Y:S01]  /*7ab0*/  IMAD.MOV.U32 R13, RZ, RZ, RZ ;  /* 0x000000ffff0d7224 */ /* 0x000fe200078e00ff */
[----:B------:R-:W5:Y:S01]  /*7ac0*/  LDCU.64 UR6, c[0x4][0x78] ;  /* 0x01000f00ff0677ac */ /* 0x000f620008000a00 */
[----:B----4-:R-:W4:Y:S01]  /*7ad0*/  LDC.64 R2, c[0x4][R3] ;  /* 0x0100000003027b82 */ /* 0x010f220000000a00 */
[----:B------:R-:W2:Y:S01]  /*7ae0*/  LDCU.64 UR4, c[0x4][0x10] ;  /* 0x01000200ff0477ac */ /* 0x000ea20008000a00 */
[----:B---3--:R-:W-:Y:S01]  /*7af0*/  MOV R5, UR9 ;  /* 0x0000000900057c02 */ /* 0x008fe20008000f00 */
[----:B------:R-:W-:Y:S01]  /*7b00*/  IMAD.U32 R4, RZ, RZ, UR8 ;  /* 0x00000008ff047e24 */ /* 0x000fe2000f8e00ff */
[----:B-----5:R-:W-:Y:S01]  /*7b10*/  MOV R7, UR7 ;  /* 0x0000000700077c02 */ /* 0x020fe20008000f00 */
[----:B------:R-:W-:Y:S01]  /*7b20*/  IMAD.U32 R6, RZ, RZ, UR6 ;  /* 0x00000006ff067e24 */ /* 0x000fe2000f8e00ff */
[----:B--2---:R-:W-:Y:S01]  /*7b30*/  MOV R11, UR5 ;  /* 0x00000005000b7c02 */ /* 0x004fe20008000f00 */
[----:B------:R-:W-:Y:S02]  /*7b40*/  IMAD.U32 R10, RZ, RZ, UR4 ;  /* 0x00000004ff0a7e24 */ /* 0x000fe4000f8e00ff */
[----:B------:R-:W-:Y:S07]  /*7b50*/  LEPC R20, `(.L_x_128) ;  /* 0x000000001014794e */ /* 0x000fee0000000000 */
[----:B-1--4-:R-:W-:Y:S05]  /*7b60*/  CALL.ABS.NOINC R2 ;  /* 0x0000000002007343 */ /* 0x012fea0003c00000 */
.L_x_128:
[C---:B-1----:R-:W-:Y:S01]  /*7b70*/  SHF.L.U32 R40, R48.reuse, 0x10, RZ ;  /* 0x0000001030287819 */ /* 0x042fe200000006ff */
[----:B------:R-:W-:Y:S05]  /*7b80*/  WARPSYNC.ALL ;  /* 0x0000000000007948 */ /* 0x000fea0003800000 */
[----:B------:R-:W-:Y:S01]  /*7b90*/  R2UR UR4, R39 ;  /* 0x00000000270472ca */ /* 0x000fe200000e0000 */
[----:B------:R-:W-:Y:S01]  /*7ba0*/  BSSY.RECONVERGENT B0, `(.L_x_129) ;  /* 0x0000090000007945 */ /* 0x000fe20003800200 */
[----:B------:R-:W-:Y:S02]  /*7bb0*/  LOP3.LUT R43, R48, 0xffff0000, RZ, 0xc0, !PT ;  /* 0xffff0000302b7812 */ /* 0x000fe400078ec0ff */
[----:B------:R-:W-:Y:S02]  /*7bc0*/  LOP3.LUT R42, R49, 0xffff0000, RZ, 0xc0, !PT ;  /* 0xffff0000312a7812 */ /* 0x000fe400078ec0ff */
[----:B------:R-:W-:Y:S02]  /*7bd0*/  SHF.L.U32 R45, R51, 0x10, RZ ;  /* 0x00000010332d7819 */ /* 0x000fe400000006ff */
[----:B------:R-:W-:Y:S02]  /*7be0*/  ISETP.NE.AND P6, PT, R99, RZ, PT ;  /* 0x000000ff6300720c */ /* 0x000fe40003fc5270 */
[----:B------:R-:W-:Y:S02]  /*7bf0*/  MOV R52, UR46 ;  /* 0x0000002e00347c02 */ /* 0x000fe40008000f00 */
[----:B------:R-:W-:Y:S01]  /*7c00*/  MOV R61, UR52 ;  /* 0x00000034003d7c02 */ /* 0x000fe20008000f00 */
[----:B----4-:R-:W1:Y:S01]  /*7c10*/  LDTM.x32 R4, tmem[UR4+0x20] ;  /* 0x00002004000479ee */ /* 0x010e6200082c0000 */
[----:B------:R-:W-:Y:S02]  /*7c20*/  LOP3.LUT R44, R75, 0xffff0000, RZ, 0xc0, !PT ;  /* 0xffff00004b2c7812 */ /* 0x000fe400078ec0ff */
[----:B------:R-:W-:Y:S02]  /*7c30*/  ISETP.NE.AND P0, PT, R98, RZ, PT ;  /* 0x000000ff6200720c */ /* 0x000fe40003f05270 */
[----:B------:R-:W-:Y:S03]  /*7c40*/  LEA R62, R47, UR44, 0x3 ;  /* 0x0000002c2f3e7c11 */ /* 0x000fe6000f8e18ff */
[----:B------:R-:W-:Y:S02]  /*7c50*/  @P6 LEA R52, R52, UR44, 0x3 ;  /* 0x0000002c34346c11 */ /* 0x000fe4000f8e18ff */
[----:B------:R-:W-:Y:S02]  /*7c60*/  @P6 SHF.L.U32 R63, R93, 0x1f, RZ ;  /* 0x0000001f5d3f6819 */ /* 0x000fe400000006ff */
[----:B------:R-:W-:Y:S04]  /*7c70*/  @P6 IADD3 R52, PT, PT, R52, 0x60, RZ ;  /* 0x0000006034346810 */ /* 0x000fe80007ffe0ff */
[----:B------:R-:W-:Y:S01]  /*7c80*/  @P6 PRMT R61, R61, 0x654, R52 ;  /* 0x000006543d3d6816 */ /* 0x000fe20000000034 */
[C---:B-1----:R-:W-:Y:S01]  /*7c90*/  FMUL R0, R38.reuse, R4 ;  /* 0x0000000426007220 */ /* 0x042fe20000400000 */
[C---:B------:R-:W-:Y:S01]  /*7ca0*/  FMUL R2, R38.reuse, R5 ;  /* 0x0000000526027220 */ /* 0x040fe20000400000 */
[C---:B------:R-:W-:Y:S01]  /*7cb0*/  FMUL R3, R38.reuse, R6 ;  /* 0x0000000626037220 */ /* 0x040fe20000400000 */
[----:B------:R-:W-:Y:S01]  /*7cc0*/  FMUL R7, R38, R7 ;  /* 0x0000000726077220 */ /* 0x000fe20000400000 */
[----:B------:R-:W-:Y:S01]  /*7cd0*/  FFMA R0, R41, R40, R0 ;  /* 0x0000002829007223 */ /* 0x000fe20000000000 */
[----:B------:R-:W-:Y:S01]  /*7ce0*/  SHF.L.U32 R40, R49, 0x10, RZ ;  /* 0x0000001031287819 */ /* 0x000fe200000006ff */
[C---:B------:R-:W-:Y:S01]  /*7cf0*/  FFMA R2, R41.reuse, R43, R2 ;  /* 0x0000002b29027223 */ /* 0x040fe20000000002 */
[----:B------:R-:W-:Y:S01]  /*7d00*/  SHF.L.U32 R43, R50, 0x10, RZ ;  /* 0x00000010322b7819 */ /* 0x000fe200000006ff */
[C---:B------:R-:W-:Y:S01]  /*7d10*/  FMUL R4, R38.reuse, R8 ;  /* 0x0000000826047220 */ /* 0x040fe20000400000 */
[----:B------:R-:W-:Y:S01]  /*7d20*/  FMUL R5, R38, R9 ;  /* 0x0000000926057220 */ /* 0x000fe20000400000 */
[C---:B------:R-:W-:Y:S01]  /*7d30*/  FFMA R3, R41.reuse, R40, R3 ;  /* 0x0000002829037223 */ /* 0x040fe20000000003 */
[----:B------:R-:W-:Y:S01]  /*7d40*/  LOP3.LUT R40, R50, 0xffff0000, RZ, 0xc0, !PT ;  /* 0xffff000032287812 */ /* 0x000fe200078ec0ff */
[----:B------:R-:W-:Y:S01]  /*7d50*/  FFMA R7, R41, R42, R7 ;  /* 0x0000002a29077223 */ /* 0x000fe20000000007 */
[----:B------:R-:W-:Y:S01]  /*7d60*/  LOP3.LUT R42, R51, 0xffff0000, RZ, 0xc0, !PT ;  /* 0xffff0000332a7812 */ /* 0x000fe200078ec0ff */
[----:B------:R-:W-:Y:S01]  /*7d70*/  FMUL R6, R38, R10 ;  /* 0x0000000a26067220 */ /* 0x000fe20000400000 */
[----:B------:R-:W-:Y:S01]  /*7d80*/  F2FP.BF16.F32.PACK_AB R52, R2, R0 ;  /* 0x000000000234723e */ /* 0x000fe200000010ff */
[----:B------:R-:W-:Y:S01]  /*7d90*/  FMUL R11, R38, R11 ;  /* 0x0000000b260b7220 */ /* 0x000fe20000400000 */
[----:B------:R-:W-:Y:S01]  /*7da0*/  F2FP.BF16.F32.PACK_AB R53, R7, R3 ;  /* 0x000000030735723e */ /* 0x000fe200000010ff */
        /* <DEDUP_REMOVED lines=20> */
[C---:B------:R-:W-:Y:S01]  /*7ef0*/  FMUL R12, R38.reuse, R16 ;  /* 0x00000010260c7220 */ /* 0x040fe20000400000 */
        /* <DEDUP_REMOVED lines=13> */
[----:B------:R1:W-:Y:S01]  /*7fd0*/  STS.128 [R96+0x2000], R52 ;  /* 0x0020003460007388 */ /* 0x0003e20000000c00 */
[----:B------:R-:W-:Y:S01]  /*7fe0*/  F2FP.BF16.F32.PACK_AB R70, R13, R12 ;  /* 0x0000000c0d46723e */ /* 0x000fe200000010ff */
[----:B------:R-:W-:Y:S01]  /*7ff0*/  FFMA R19, R41, R40, R19 ;  /* 0x0000002829137223 */ /* 0x000fe20000000013 */
[----:B------:R-:W-:Y:S01]  /*8000*/  LOP3.LUT R40, R64, 0xffff0000, RZ, 0xc0, !PT ;  /* 0xffff000040287812 */ /* 0x000fe200078ec0ff */
[C---:B------:R-:W-:Y:S01]  /*8010*/  FMUL R16, R38.reuse, R20 ;  /* 0x0000001426107220 */ /* 0x040fe20000400000 */
[C---:B------:R-:W-:Y:S01]  /*8020*/  FMUL R17, R38.reuse, R21 ;  /* 0x0000001526117220 */ /* 0x040fe20000400000 */
[C---:B------:R-:W-:Y:S01]  /*8030*/  FMUL R18, R38.reuse, R22 ;  /* 0x0000001626127220 */ /* 0x040fe20000400000 */
[----:B------:R-:W-:Y:S01]  /*8040*/  F2FP.BF16.F32.PACK_AB R71, R19, R14 ;  /* 0x0000000e1347723e */ /* 0x000fe200000010ff */
[----:B------:R-:W-:Y:S01]  /*8050*/  FMUL R23, R38, R23 ;  /* 0x0000001726177220 */ /* 0x000fe20000400000 */
[----:B------:R-:W-:Y:S01]  /*8060*/  FFMA R16, R41, R43, R16 ;  /* 0x0000002b29107223 */ /* 0x000fe20000000010 */
[----:B------:R-:W-:Y:S01]  /*8070*/  SHF.L.U32 R43, R67, 0x10, RZ ;  /* 0x00000010432b7819 */ /* 0x000fe200000006ff */
[C---:B------:R-:W-:Y:S01]  /*8080*/  FFMA R17, R41.reuse, R40, R17 ;  /* 0x0000002829117223 */ /* 0x040fe20000000011 */
[----:B------:R1:W-:Y:S01]  /*8090*/  STS.128 [R95+0x2010], R68 ;  /* 0x002010445f007388 */ /* 0x0003e20000000c00 */
        /* <DEDUP_REMOVED lines=8> */
[C---:B------:R-:W-:Y:S01]  /*8120*/  FMUL R22, R38.reuse, R26 ;  /* 0x0000001a26167220 */ /* 0x040fe20000400000 */
[----:B------:R-:W-:Y:S01]  /*8130*/  FFMA R20, R41, R40, R20 ;  /* 0x0000002829147223 */ /* 0x000fe20000000014 */
[----:B------:R-:W-:Y:S01]  /*8140*/  LOP3.LUT R40, R67, 0xffff0000, RZ, 0xc0, !PT ;  /* 0xffff000043287812 */ /* 0x000fe200078ec0ff */
[C---:B------:R-:W-:Y:S01]  /*8150*/  FFMA R21, R41.reuse, R42, R21 ;  /* 0x0000002a29157223 */ /* 0x040fe20000000015 */
[C---:B------:R-:W-:Y:S01]  /*8160*/  FFMA R22, R41.reuse, R43, R22 ;  /* 0x0000002b29167223 */ /* 0x040fe20000000016 */
[----:B------:R-:W-:Y:S01]  /*8170*/  FMUL R27, R38, R27 ;  /* 0x0000001b261b7220 */ /* 0x000fe20000400000 */
[----:B------:R-:W-:Y:S01]  /*8180*/  SHF.L.U32 R43, R72, 0x10, RZ ;  /* 0x00000010482b7819 */ /* 0x000fe200000006ff */
[----:B------:R-:W-:Y:S01]  /*8190*/  FMUL R24, R38, R28 ;  /* 0x0000001c26187220 */ /* 0x000fe20000400000 */
[----:B------:R-:W-:Y:S01]  /*81a0*/  LOP3.LUT R42, R72, 0xffff0000, RZ, 0xc0, !PT ;  /* 0xffff0000482a7812 */ /* 0x000fe200078ec0ff */
[C---:B------:R-:W-:Y:S01]  /*81b0*/  FMUL R25, R38.reuse, R29 ;  /* 0x0000001d26197220 */ /* 0x040fe20000400000 */
[C---:B------:R-:W-:Y:S01]  /*81c0*/  FMUL R26, R38.reuse, R30 ;  /* 0x0000001e261a7220 */ /* 0x040fe20000400000 */
[C---:B------:R-:W-:Y:S01]  /*81d0*/  FFMA R27, R41.reuse, R40, R27 ;  /* 0x00000028291b7223 */ /* 0x040fe2000000001b */
[----:B------:R-:W-:Y:S01]  /*81e0*/  FFMA R24, R41, R43, R24 ;  /* 0x0000002b29187223 */ /* 0x000fe20000000018 */
[----:B------:R-:W-:Y:S01]  /*81f0*/  LOP3.LUT R40, R73, 0xffff0000, RZ, 0xc0, !PT ;  /* 0xffff000049287812 */ /* 0x000fe200078ec0ff */
[C---:B------:R-:W-:Y:S01]  /*8200*/  FFMA R25, R41.reuse, R42, R25 ;  /* 0x0000002a29197223 */ /* 0x040fe20000000019 */
[----:B------:R-:W-:Y:S01]  /*8210*/  FMUL R31, R38, R31 ;  /* 0x0000001f261f7220 */ /* 0x000fe20000400000 */
[----:B------:R-:W-:Y:S01]  /*8220*/  SHF.L.U32 R43, R74, 0x10, RZ ;  /* 0x000000104a2b7819 */ /* 0x000fe200000006ff */
[----:B------:R-:W-:Y:S01]  /*8230*/  FFMA R26, R41, R45, R26 ;  /* 0x0000002d291a7223 */ /* 0x000fe2000000001a */
        /* <DEDUP_REMOVED lines=29> */
[----:B------:R-:W-:Y:S02]  /*8410*/  UIADD3 UR9, UPT, UPT, UR49, 0x20, URZ ;  /* 0x0000002031097890 */ /* 0x000fe4000fffe0ff */
[----:B------:R-:W-:Y:S01]  /*8420*/  UIADD3 UR8, UPT, UPT, UR44, 0x2200, URZ ;  /* 0x000022002c087890 */ /* 0x000fe2000fffe0ff */
[----:B------:R-:W-:Y:S01]  /*8430*/  UMOV UR10, UR50 ;  /* 0x00000032000a7c82 */ /* 0x000fe20008000000 */
[----:B------:R-:W-:Y:S01]  /*8440*/  UMOV UR11, UR36 ;  /* 0x00000024000b7c82 */ /* 0x000fe20008000000 */
[----:B---3--:R-:W-:Y:S04]  /*8450*/  UIADD3 UR4, UP0, UPT, UR6, 0x680, URZ ;  /* 0x0000068006047890 */ /* 0x008fe8000ff1e0ff */
[----:B------:R-:W-:Y:S09]  /*8460*/  UIADD3.X UR5, UPT, UPT, URZ, UR7, URZ, UP0, !UPT ;  /* 0x00000007ff057290 */ /* 0x000ff200087fe4ff */
[----:B------:R3:W-:Y:S01]  /*8470*/  UTMASTG.3D [UR8], [UR4] ;  /* 0x00000008040073b5 */ /* 0x0007e20008010000 */
[----:B------:R0:W-:Y:S01]  /*8480*/  UTMACMDFLUSH ;  /* 0x00000000000079b7 */ /* 0x0001e20000000000 */
[----:B---3--:R-:W-:Y:S04]  /*8490*/  DEPBAR.LE SB0, 0x1 ;  /* 0x000080400000791a */ /* 0x008fe80000000000 */
.L_x_130:
[----:B------:R-:W-:Y:S05]  /*84a0*/  BSYNC.RECONVERGENT B0 ;  /* 0x0000000000007941 */ /* 0x000fea0003800200 */
.L_x_129:
[----:B------:R-:W-:Y:S01]  /*84b0*/  BAR.SYNC.DEFER_BLOCKING 0x1, 0x80 ;  /* 0x0042000000007b1d */ /* 0x000fe20000010000 */
[----:B------:R-:W-:Y:S04]  /*84c0*/  UIADD3 UR4, UPT, UPT, UR46, 0x1, URZ ;  /* 0x000000012e047890 */ /* 0x000fe8000fffe0ff */
[----:B------:R-:W-:Y:S04]  /*84d0*/  UISETP.NE.AND UP0, UPT, UR4, 0x4, UPT ;  /* 0x000000040400788c */ /* 0x000fe8000bf05270 */
[----:B------:R-:W-:Y:S01]  /*84e0*/  USEL UR45, UR4, URZ, UP0 ;  /* 0x000000ff042d7287 */ /* 0x000fe20008000000 */
[----:B------:R3:W-:Y:S01]  /*84f0*/  @P6 SYNCS.ARRIVE.TRANS64.RED.A1T0 RZ, [R61+URZ], RZ ;  /* 0x000000ff3dff69a7 */ /* 0x0007e200081004ff */
[----:B------:R-:W-:Y:S01]  /*8500*/  BSSY B1, `(.L_x_131) ;  /* 0x0000017000017945 */ /* 0x000fe20003800000 */
[----:B------:R-:W4:Y:S02]  /*8510*/  @P6 SYNCS.PHASECHK.TRANS64.TRYWAIT P0, [R62+URZ+0x40], R63 ;  /* 0x0000403f3e0065a7 */ /* 0x000f2400080011ff */
[----:B----4-:R-:W-:Y:S01]  /*8520*/  @P6 SEL R46, RZ, 0x1, !P0 ;  /* 0x00000001ff2e6807 */ /* 0x010fe20004000000 */
[----:B---3--:R-:W-:Y:S06]  /*8530*/  @!P6 BRA `(.L_x_132) ;  /* 0x00000000004ce947 */ /* 0x008fec0003800000 */
        /* <DEDUP_REMOVED lines=9> */
[----:B------:R-:W-:Y:S04]  /*85d0*/  SHF.L.U32 R5, R93, 0x1f, RZ ;  /* 0x0000001f5d057819 */ /* 0x000fe800000006ff */
[----:B------:R-:W3:Y:S02]  /*85e0*/  SYNCS.PHASECHK.TRANS64.TRYWAIT P0, [R62+URZ+0x40], R5 ;  /* 0x000040053e0075a7 */ /* 0x000ee400080011ff */
[----:B---3--:R-:W-:Y:S05]  /*85f0*/  @!P0 BRA `(.L_x_135) ;  /* 0x0000002400c88947 */ /* 0x008fea0003800000 */
.L_x_134:
[----:B------:R-:W-:Y:S05]  /*8600*/  BSYNC B0 ;  /* 0x0000000000007941 */ /* 0x000fea0003800000 */
.L_x_133:
[----:B------:R-:W-:Y:S02]  /*8610*/  ISETP.NE.AND P0, PT, R60, RZ, PT ;  /* 0x000000ff3c00720c */ /* 0x000fe40003f05270 */
[----:B------:R-:W-:Y:S11]  /*8620*/  IADD3 R47, PT, PT, R47, 0x1, RZ ;  /* 0x000000012f2f7810 */ /* 0x000ff60007ffe0ff */
[----:B------:R4:W1:Y:S04]  /*8630*/  @P0 LDS.128 R48, [R4] ;  /* 0x0000000004300984 */ /* 0x0008680000000c00 */
[----:B------:R4:W1:Y:S04]  /*8640*/  @P0 LDS.128 R56, [R3+0x10] ;  /* 0x0000100003380984 */ /* 0x0008680000000c00 */
[----:B------:R4:W1:Y:S04]  /*8650*/  @P0 LDS.128 R64, [R2+0x20] ;  /* 0x0000200002400984 */ /* 0x0008680000000c00 */
[----:B------:R4:W1:Y:S02]  /*8660*/  @P0 LDS.128 R72, [R0+0x30] ;  /* 0x0000300000480984 */ /* 0x0008640000000c00 */
.L_x_132:
[----:B------:R-:W-:Y:S05]  /*8670*/  BSYNC B1 ;  /* 0x0000000000017941 */ /* 0x000fea0003800000 */
.L_x_131:
[----:B----4-:R-:W-:Y:S05]  /*8680*/  VIADD R0, R39, 0x40 ;  /* 0x0000004027007836 */ /* 0x010fea0000000000 */
        /* <DEDUP_REMOVED lines=9> */
[----:B------:R-:W4:Y:S01]  /*8720*/  LDCU.64 UR6, c[0x4][0x78] ;  /* 0x01000f00ff0677ac */ /* 0x000f220008000a00 */
[----:B------:R-:W1:Y:S01]  /*8730*/  LDC.64 R2, c[0x4][R3] ;  /* 0x0100000003027b82 */ /* 0x000e620000000a00 */
[----:B------:R-:W5:Y:S01]  /*8740*/  LDCU.64 UR4, c[0x4][0x10] ;  /* 0x01000200ff0477ac */ /* 0x000f620008000a00 */
[----:B---3--:R-:W-:Y:S01]  /*8750*/  MOV R5, UR9 ;  /* 0x0000000900057c02 */ /* 0x008fe20008000f00 */
[----:B------:R-:W-:Y:S01]  /*8760*/  IMAD.U32 R4, RZ, RZ, UR8 ;  /* 0x00000008ff047e24 */ /* 0x000fe2000f8e00ff */
[----:B----4-:R-:W-:Y:S01]  /*8770*/  MOV R7, UR7 ;  /* 0x0000000700077c02 */ /* 0x010fe20008000f00 */
[----:B------:R-:W-:Y:S01]  /*8780*/  IMAD.U32 R6, RZ, RZ, UR6 ;  /* 0x00000006ff067e24 */ /* 0x000fe2000f8e00ff */
[----:B-----5:R-:W-:Y:S01]  /*8790*/  MOV R11, UR5 ;  /* 0x00000005000b7c02 */ /* 0x020fe20008000f00 */
[----:B------:R-:W-:Y:S02]  /*87a0*/  IMAD.U32 R10, RZ, RZ, UR4 ;  /* 0x00000004ff0a7e24 */ /* 0x000fe4000f8e00ff */
[----:B------:R-:W-:Y:S07]  /*87b0*/  LEPC R20, `(.L_x_136) ;  /* 0x000000001014794e */ /* 0x000fee0000000000 */
[----:B-12---:R-:W-:Y:S05]  /*87c0*/  CALL.ABS.NOINC R2 ;  /* 0x0000000002007343 */ /* 0x006fea0003c00000 */
.L_x_136:
        /* <DEDUP_REMOVED lines=10> */
[----:B---3--:R-:W1:Y:S01]  /*8870*/  LDTM.x32 R4, tmem[UR4+0x40] ;  /* 0x00004004000479ee */ /* 0x008e6200082c0000 */
        /* <DEDUP_REMOVED lines=136> */
.L_x_138:
[----:B------:R-:W-:Y:S05]  /*9100*/  BSYNC.RECONVERGENT B0 ;  /* 0x0000000000007941 */ /* 0x000fea0003800200 */
.L_x_137:
        /* <DEDUP_REMOVED lines=21> */
.L_x_142:
[----:B------:R-:W-:Y:S05]  /*9260*/  BSYNC B0 ;  /* 0x0000000000007941 */ /* 0x000fea0003800000 */
.L_x_141:
[----:B------:R-:W-:Y:S11]  /*9270*/  ISETP.NE.AND P0, PT, R60, RZ, PT ;  /* 0x000000ff3c00720c */ /* 0x000ff60003f05270 */
[----:B------:R-:W-:Y:S02]  /*9280*/  @!UPT UIADD3 URZ, UPT, UPT, URZ, URZ, URZ ;  /* 0x000000fffffff290 */ /* 0x000fe4000fffe0ff */
[----:B------:R4:W1:Y:S04]  /*9290*/  @P0 LDS.128 R48, [R3] ;  /* 0x0000000003300984 */ /* 0x0008680000000c00 */
[----:B------:R4:W1:Y:S04]  /*92a0*/  @P0 LDS.128 R56, [R2+0x10] ;  /* 0x0000100002380984 */ /* 0x0008680000000c00 */
[----:B------:R4:W1:Y:S04]  /*92b0*/  @P0 LDS.128 R64, [R0+0x20] ;  /* 0x0000200000400984 */ /* 0x0008680000000c00 */
[----:B------:R4:W1:Y:S02]  /*92c0*/  @P0 LDS.128 R72, [R47+0x30] ;  /* 0x000030002f480984 */ /* 0x0008640000000c00 */
.L_x_140:
[----:B------:R-:W-:Y:S05]  /*92d0*/  BSYNC B1 ;  /* 0x0000000000017941 */ /* 0x000fea0003800000 */
.L_x_139:
        /* <DEDUP_REMOVED lines=21> */
.L_x_144:
[----:B------:R-:W-:Y:S01]  /*9430*/  ISETP.NE.AND P0, PT, R98, RZ, PT ;  /* 0x000000ff6200720c */ /* 0x000fe20003f05270 */
[----:B------:R-:W-:Y:S05]  /*9440*/  WARPSYNC.ALL ;  /* 0x0000000000007948 */ /* 0x000fea0003800000 */
[----:B------:R-:W-:Y:S01]  /*9450*/  R2UR UR4, R39 ;  /* 0x00000000270472ca */ /* 0x000fe200000e0000 */
[----:B------:R-:W-:Y:S01]  /*9460*/  BSSY.RECONVERGENT B0, `(.L_x_145) ;  /* 0x000008c000007945 */ /* 0x000fe20003800200 */
[C---:B-1----:R-:W-:Y:S02]  /*9470*/  SHF.L.U32 R40, R48.reuse, 0x10, RZ ;  /* 0x0000001030287819 */ /* 0x042fe400000006ff */
[----:B------:R-:W-:Y:S02]  /*9480*/  LOP3.LUT R42, R48, 0xffff0000, RZ, 0xc0, !PT ;  /* 0xffff0000302a7812 */ /* 0x000fe400078ec0ff */
[C---:B------:R-:W-:Y:S02]  /*9490*/  SHF.L.U32 R43, R49.reuse, 0x10, RZ ;  /* 0x00000010312b7819 */ /* 0x040fe400000006ff */
[----:B------:R-:W-:Y:S02]  /*94a0*/  LOP3.LUT R44, R49, 0xffff0000, RZ, 0xc0, !PT ;  /* 0xffff0000312c7812 */ /* 0x000fe400078ec0ff */
[C---:B------:R-:W-:Y:S02]  /*94b0*/  SHF.L.U32 R45, R50.reuse, 0x10, RZ ;  /* 0x00000010322d7819 */ /* 0x040fe400000006ff */
[----:B------:R-:W-:Y:S01]  /*94c0*/  LOP3.LUT R46, R50, 0xffff0000, RZ, 0xc0, !PT ;  /* 0xffff0000322e7812 */ /* 0x000fe200078ec0ff */
[----:B---3--:R-:W1:Y:S01]  /*94d0*/  LDTM.x32 R4, tmem[UR4+0x60] ;  /* 0x00006004000479ee */ /* 0x008e6200082c0000 */
[C---:B------:R-:W-:Y:S01]  /*94e0*/  SHF.L.U32 R47, R51.reuse, 0x10, RZ ;  /* 0x00000010332f7819 */ /* 0x040fe200000006ff */
[----:B------:R-:W-:Y:S01]  /*94f0*/  NOP ;  /* 0x0000000000007918 */ /* 0x000fe20000000000 */
[----:B------:R-:W-:Y:S02]  /*9500*/  LOP3.LUT R48, R51, 0xffff0000, RZ, 0xc0, !PT ;  /* 0xffff000033307812 */ /* 0x000fe400078ec0ff */
[C---:B------:R-:W-:Y:S02]  /*9510*/  SHF.L.U32 R49, R56.reuse, 0x10, RZ ;  /* 0x0000001038317819 */ /* 0x040fe400000006ff */
[----:B------:R-:W-:Y:S02]  /*9520*/  LOP3.LUT R51, R56, 0xffff0000, RZ, 0xc0, !PT ;  /* 0xffff000038337812 */ /* 0x000fe400078ec0ff */
[C---:B------:R-:W-:Y:S02]  /*9530*/  SHF.L.U32 R50, R57.reuse, 0x10, RZ ;  /* 0x0000001039327819 */ /* 0x040fe400000006ff */
[----:B------:R-:W-:Y:S02]  /*9540*/  LOP3.LUT R52, R57, 0xffff0000, RZ, 0xc0, !PT ;  /* 0xffff000039347812 */ /* 0x000fe400078ec0ff */
[C---:B------:R-:W-:Y:S02]  /*9550*/  SHF.L.U32 R53, R58.reuse, 0x10, RZ ;  /* 0x000000103a357819 */ /* 0x040fe400000006ff */
[----:B------:R-:W-:Y:S02]  /*9560*/  LOP3.LUT R54, R58, 0xffff0000, RZ, 0xc0, !PT ;  /* 0xffff00003a367812 */ /* 0x000fe400078ec0ff */
[C---:B------:R-:W-:Y:S02]  /*9570*/  SHF.L.U32 R55, R59.reuse, 0x10, RZ ;  /* 0x000000103b377819 */ /* 0x040fe400000006ff */
[----:B------:R-:W-:Y:S02]  /*9580*/  IADD3 R102, PT, PT, R100, 0xd0, RZ ;  /* 0x000000d064667810 */ /* 0x000fe40007ffe0ff */
[----:B------:R-:W-:Y:S02]  /*9590*/  LOP3.LUT R56, R59, 0xffff0000, RZ, 0xc0, !PT ;  /* 0xffff00003b387812 */ /* 0x000fe400078ec0ff */
[----:B------:R-:W-:Y:S01]  /*95a0*/  SHF.L.U32 R57, R64, 0x10, RZ ;  /* 0x0000001040397819 */ /* 0x000fe200000006ff */
[----:B-1----:R-:W-:Y:S01]  /*95b0*/  FMUL R4, R38, R4 ;  /* 0x0000000426047220 */ /* 0x002fe20000400000 */
[----:B------:R-:W-:Y:S01]  /*95c0*/  LOP3.LUT R58, R64, 0xffff0000, RZ, 0xc0, !PT ;  /* 0xffff0000403a7812 */ /* 0x000fe200078ec0ff */
[----:B------:R-:W-:Y:S01]  /*95d0*/  FMUL R5, R38, R5 ;  /* 0x0000000526057220 */ /* 0x000fe20000400000 */
[----:B------:R-:W-:Y:S01]  /*95e0*/  LOP3.LUT R116, R102, 0xfefffff8, RZ, 0xc0, !PT ;  /* 0xfefffff866747812 */ /* 0x000fe200078ec0ff */
[C---:B------:R-:W-:Y:S01]  /*95f0*/  FFMA R4, R41.reuse, R40, R4 ;  /* 0x0000002829047223 */ /* 0x040fe20000000004 */
[C---:B------:R-:W-:Y:S01]  /*9600*/  FMUL R6, R38.reuse, R6 ;  /* 0x0000000626067220 */ /* 0x040fe20000400000 */
[----:B------:R-:W-:Y:S01]  /*9610*/  FFMA R5, R41, R42, R5 ;  /* 0x0000002a29057223 */ /* 0x000fe20000000005 */
[----:B------:R-:W-:Y:S01]  /*9620*/  SHF.L.U32 R59, R65, 0x10, RZ ;  /* 0x00000010413b7819 */ /* 0x000fe200000006ff */
[----:B------:R1:W-:Y:S01]  /*9630*/  SYNCS.ARRIVE.TRANS64.RED.A1T0 RZ, [R116+URZ], RZ ;  /* 0x000000ff74ff79a7 */ /* 0x0003e200081004ff */
[----:B------:R-:W-:Y:S01]  /*9640*/  FFMA R6, R41, R43, R6 ;  /* 0x0000002b29067223 */ /* 0x000fe20000000006 */
[C---:B------:R-:W-:Y:S01]  /*9650*/  FMUL R7, R38.reuse, R7 ;  /* 0x0000000726077220 */ /* 0x040fe20000400000 */
[----:B------:R-:W-:Y:S01]  /*9660*/  F2FP.BF16.F32.PACK_AB R104, R5, R4 ;  /* 0x000000040568723e */ /* 0x000fe200000010ff */
[C---:B------:R-:W-:Y:S01]  /*9670*/  FMUL R8, R38.reuse, R8 ;  /* 0x0000000826087220 */ /* 0x040fe20000400000 */
[----:B------:R-:W-:Y:S01]  /*9680*/  FMUL R9, R38, R9 ;  /* 0x0000000926097220 */ /* 0x000fe20000400000 */
[----:B------:R-:W-:Y:S01]  /*9690*/  LOP3.LUT R60, R65, 0xffff0000, RZ, 0xc0, !PT ;  /* 0xffff0000413c7812 */ /* 0x000fe200078ec0ff */
[C---:B------:R-:W-:Y:S01]  /*96a0*/  FFMA R7, R41.reuse, R44, R7 ;  /* 0x0000002c29077223 */ /* 0x040fe20000000007 */
[C---:B------:R-:W-:Y:S01]  /*96b0*/  FFMA R8, R41.reuse, R45, R8 ;  /* 0x0000002d29087223 */ /* 0x040fe20000000008 */
[----:B------:R-:W-:Y:S01]  /*96c0*/  SHF.L.U32 R61, R66, 0x10, RZ ;  /* 0x00000010423d7819 */ /* 0x000fe200000006ff */
[----:B------:R-:W-:Y:S01]  /*96d0*/  FFMA R9, R41, R46, R9 ;  /* 0x0000002e29097223 */ /* 0x000fe20000000009 */
[C---:B------:R-:W-:Y:S01]  /*96e0*/  FMUL R10, R38.reuse, R10 ;  /* 0x0000000a260a7220 */ /* 0x040fe20000400000 */
[----:B------:R-:W-:Y:S01]  /*96f0*/  F2FP.BF16.F32.PACK_AB R105, R7, R6 ;  /* 0x000000060769723e */ /* 0x000fe200000010ff */
[C---:B------:R-:W-:Y:S01]  /*9700*/  FMUL R11, R38.reuse, R11 ;  /* 0x0000000b260b7220 */ /* 0x040fe20000400000 */
[----:B------:R-:W-:Y:S01]  /*9710*/  FMUL R0, R38, R12 ;  /* 0x0000000c26007220 */ /* 0x000fe20000400000 */
[----:B------:R-:W-:Y:S01]  /*9720*/  F2FP.BF16.F32.PACK_AB R106, R9, R8 ;  /* 0x00000008096a723e */ /* 0x000fe200000010ff */
[C---:B------:R-:W-:Y:S01]  /*9730*/  FFMA R10, R41.reuse, R47, R10 ;  /* 0x0000002f290a7223 */ /* 0x040fe2000000000a */
[C---:B------:R-:W-:Y:S01]  /*9740*/  FFMA R11, R41.reuse, R48, R11 ;  /* 0x00000030290b7223 */ /* 0x040fe2000000000b */
[----:B------:R-:W-:Y:S01]  /*9750*/  LOP3.LUT R62, R66, 0xffff0000, RZ, 0xc0, !PT ;  /* 0xffff0000423e7812 */ /* 0x000fe200078ec0ff */
[----:B------:R-:W-:Y:S01]  /*9760*/  FFMA R0, R41, R49, R0 ;  /* 0x0000003129007223 */ /* 0x000fe20000000000 */
[C---:B------:R-:W-:Y:S01]  /*9770*/  FMUL R2, R38.reuse, R13 ;  /* 0x0000000d26027220 */ /* 0x040fe20000400000 */
[----:B------:R-:W-:Y:S01]  /*9780*/  SHF.L.U32 R63, R67, 0x10, RZ ;  /* 0x00000010433f7819 */ /* 0x000fe200000006ff */
[C---:B------:R-:W-:Y:S01]  /*9790*/  FMUL R3, R38.reuse, R14 ;  /* 0x0000000e26037220 */ /* 0x040fe20000400000 */
[----:B------:R-:W-:Y:S01]  /*97a0*/  F2FP.BF16.F32.PACK_AB R107, R11, R10 ;  /* 0x0000000a0b6b723e */ /* 0x000fe200000010ff */
[----:B------:R-:W-:Y:S01]  /*97b0*/  FFMA R2, R41, R51, R2 ;  /* 0x0000003329027223 */ /* 0x000fe20000000002 */
[C---:B------:R-:W-:Y:S01]  /*97c0*/  FMUL R15, R38.reuse, R15 ;  /* 0x0000000f260f7220 */ /* 0x040fe20000400000 */
[C---:B------:R-:W-:Y:S01]  /*97d0*/  FMUL R12, R38.reuse, R16 ;  /* 0x00000010260c7220 */ /* 0x040fe20000400000 */
[----:B------:R-:W-:Y:S01]  /*97e0*/  FMUL R13, R38, R17 ;  /* 0x00000011260d7220 */ /* 0x000fe20000400000 */
[----:B------:R1:W-:Y:S01]  /*97f0*/  STS.128 [R96+0x6000], R104 ;  /* 0x0060006860007388 */ /* 0x0003e20000000c00 */
[----:B------:R-:W-:Y:S01]  /*9800*/  LOP3.LUT R64, R67, 0xffff0000, RZ, 0xc0, !PT ;  /* 0xffff000043407812 */ /* 0x000fe200078ec0ff */
[C---:B------:R-:W-:Y:S01]  /*9810*/  FFMA R3, R41.reuse, R50, R3 ;  /* 0x0000003229037223 */ /* 0x040fe20000000003 */
[----:B------:R-:W-:Y:S01]  /*9820*/  SHF.L.U32 R65, R72, 0x10, RZ ;  /* 0x0000001048417819 */ /* 0x000fe200000006ff */
[C---:B------:R-:W-:Y:S01]  /*9830*/  FFMA R15, R41.reuse, R52, R15 ;  /* 0x00000034290f7223 */ /* 0x040fe2000000000f */
[----:B------:R-:W-:Y:S01]  /*9840*/  F2FP.BF16.F32.PACK_AB R108, R2, R0 ;  /* 0x00000000026c723e */ /* 0x000fe200000010ff */
[C---:B------:R-:W-:Y:S01]  /*9850*/  FFMA R12, R41.reuse, R53, R12 ;  /* 0x00000035290c7223 */ /* 0x040fe2000000000c */
[C---:B------:R-:W-:Y:S01]  /*9860*/  FFMA R13, R41.reuse, R54, R13 ;  /* 0x00000036290d7223 */ /* 0x040fe2000000000d */
[C---:B------:R-:W-:Y:S01]  /*9870*/  FMUL R14, R38.reuse, R18 ;  /* 0x00000012260e7220 */ /* 0x040fe20000400000 */
[C---:B------:R-:W-:Y:S01]  /*9880*/  FMUL R19, R38.reuse, R19 ;  /* 0x0000001326137220 */ /* 0x040fe20000400000 */
[C---:B------:R-:W-:Y:S01]  /*9890*/  FMUL R16, R38.reuse, R20 ;  /* 0x0000001426107220 */ /* 0x040fe20000400000 */
[C---:B------:R-:W-:Y:S01]  /*98a0*/  FMUL R17, R38.reuse, R21 ;  /* 0x0000001526117220 */ /* 0x040fe20000400000 */
[C---:B------:R-:W-:Y:S01]  /*98b0*/  FFMA R14, R41.reuse, R55, R14 ;  /* 0x00000037290e7223 */ /* 0x040fe2000000000e */
        /* <DEDUP_REMOVED lines=9> */
[----:B------:R-:W-:Y:S01]  /*9950*/  FFMA R23, R41, R60, R23 ;  /* 0x0000003c29177223 */ /* 0x000fe20000000017 */
[C---:B------:R-:W-:Y:S01]  /*9960*/  FMUL R27, R38.reuse, R27 ;  /* 0x0000001b261b7220 */ /* 0x040fe20000400000 */
[----:B------:R-:W-:Y:S01]  /*9970*/  F2FP.BF16.F32.PACK_AB R109, R15, R3 ;  /* 0x000000030f6d723e */ /* 0x000fe200000010ff */
[----:B------:R-:W-:Y:S01]  /*9980*/  FFMA R20, R41, R61, R20 ;  /* 0x0000003d29147223 */ /* 0x000fe20000000014 */
[----:B------:R-:W-:Y:S01]  /*9990*/  F2FP.BF16.F32.PACK_AB R110, R13, R12 ;  /* 0x0000000c0d6e723e */ /* 0x000fe200000010ff */
[----:B------:R-:W-:Y:S01]  /*99a0*/  FMUL R24, R38, R28 ;  /* 0x0000001c26187220 */ /* 0x000fe20000400000 */
[----:B------:R-:W-:Y:S01]  /*99b0*/  F2FP.BF16.F32.PACK_AB R111, R19, R14 ;  /* 0x0000000e136f723e */ /* 0x000fe200000010ff */
[----:B------:R-:W-:Y:S01]  /*99c0*/  FFMA R21, R41, R62, R21 ;  /* 0x0000003e29157223 */ /* 0x000fe20000000015 */
[----:B------:R-:W-:Y:S01]  /*99d0*/  LOP3.LUT R66, R72, 0xffff0000, RZ, 0xc0, !PT ;  /* 0xffff000048427812 */ /* 0x000fe200078ec0ff */
[C---:B------:R-:W-:Y:S01]  /*99e0*/  FMUL R25, R38.reuse, R29 ;  /* 0x0000001d26197220 */ /* 0x040fe20000400000 */
[----:B------:R-:W-:Y:S01]  /*99f0*/  SHF.L.U32 R67, R73, 0x10, RZ ;  /* 0x0000001049437819 */ /* 0x000fe200000006ff */
[----:B------:R1:W-:Y:S01]  /*9a00*/  STS.128 [R95+0x6010], R108 ;  /* 0x0060106c5f007388 */ /* 0x0003e20000000c00 */
[----:B------:R-:W-:Y:S01]  /*9a10*/  FFMA R22, R41, R63, R22 ;  /* 0x0000003f29167223 */ /* 0x000fe20000000016 */
[----:B------:R-:W-:Y:S01]  /*9a20*/  LOP3.LUT R68, R73, 0xffff0000, RZ, 0xc0, !PT ;  /* 0xffff000049447812 */ /* 0x000fe200078ec0ff */
[----:B------:R-:W-:Y:S01]  /*9a30*/  FMUL R26, R38, R30 ;  /* 0x0000001e261a7220 */ /* 0x000fe20000400000 */
[C---:B------:R-:W-:Y:S01]  /*9a40*/  FFMA R27, R41.reuse, R64, R27 ;  /* 0x00000040291b7223 */ /* 0x040fe2000000001b */
[----:B------:R-:W-:Y:S01]  /*9a50*/  SHF.L.U32 R69, R74, 0x10, RZ ;  /* 0x000000104a457819 */ /* 0x000fe200000006ff */
[----:B------:R-:W-:Y:S01]  /*9a60*/  FMUL R31, R38, R31 ;  /* 0x0000001f261f7220 */ /* 0x000fe20000400000 */
[C---:B------:R-:W-:Y:S01]  /*9a70*/  FFMA R24, R41.reuse, R65, R24 ;  /* 0x0000004129187223 */ /* 0x040fe20000000018 */
[----:B------:R-:W-:Y:S01]  /*9a80*/  LOP3.LUT R70, R74, 0xffff0000, RZ, 0xc0, !PT ;  /* 0xffff00004a467812 */ /* 0x000fe200078ec0ff */
[C---:B------:R-:W-:Y:S01]  /*9a90*/  FMUL R28, R38.reuse, R32 ;  /* 0x00000020261c7220 */ /* 0x040fe20000400000 */
[----:B------:R-:W-:Y:S01]  /*9aa0*/  FFMA R25, R41, R66, R25 ;  /* 0x0000004229197223 */ /* 0x000fe20000000019 */
[----:B------:R-:W-:Y:S01]  /*9ab0*/  SHF.L.U32 R71, R75, 0x10, RZ ;  /* 0x000000104b477819 */ /* 0x000fe200000006ff */
[C---:B------:R-:W-:Y:S01]  /*9ac0*/  FMUL R29, R38.reuse, R33 ;  /* 0x00000021261d7220 */ /* 0x040fe20000400000 */
[----:B------:R-:W-:Y:S01]  /*9ad0*/  FFMA R26, R41, R67, R26 ;  /* 0x00000043291a7223 */ /* 0x000fe2000000001a */
[----:B------:R-:W-:Y:S01]  /*9ae0*/  LOP3.LUT R72, R75, 0xffff0000, RZ, 0xc0, !PT ;  /* 0xffff00004b487812 */ /* 0x000fe200078ec0ff */
        /* <DEDUP_REMOVED lines=8> */
[----:B------:R-:W-:Y:S01]  /*9b70*/  FFMA R30, R41, R71, R30 ;  /* 0x00000047291e7223 */ /* 0x000fe2000000001e */
[----:B------:R-:W-:Y:S01]  /*9b80*/  F2FP.BF16.F32.PACK_AB R115, R27, R22 ;  /* 0x000000161b73723e */ /* 0x000fe200000010ff */
[----:B------:R-:W-:Y:S01]  /*9b90*/  FFMA R35, R41, R72, R35 ;  /* 0x0000004829237223 */ /* 0x000fe20000000023 */
[----:B------:R-:W-:Y:S02]  /*9ba0*/  F2FP.BF16.F32.PACK_AB R100, R25, R24 ;  /* 0x000000181964723e */ /* 0x000fe400000010ff */
[----:B------:R-:W-:Y:S01]  /*9bb0*/  F2FP.BF16.F32.PACK_AB R101, R31, R26 ;  /* 0x0000001a1f65723e */ /* 0x000fe200000010ff */
[----:B------:R1:W-:Y:S01]  /*9bc0*/  STS.128 [R94+0x6020], R112 ;  /* 0x006020705e007388 */ /* 0x0003e20000000c00 */
        /* <DEDUP_REMOVED lines=21> */
.L_x_146:
[----:B------:R-:W-:Y:S05]  /*9d20*/  BSYNC.RECONVERGENT B0 ;  /* 0x0000000000007941 */ /* 0x000fea0003800200 */
.L_x_145:
[----:B------:R-:W-:Y:S01]  /*9d30*/  BAR.SYNC.DEFER_BLOCKING 0x1, 0x80 ;  /* 0x0042000000007b1d */ /* 0x000fe20000010000 */
[----:B------:R-:W-:Y:S01]  /*9d40*/  UISETP.NE.AND UP0, UPT, UR47, -0x4, UPT ;  /* 0xfffffffc2f00788c */ /* 0x000fe2000bf05270 */
[----:B------:R-:W-:Y:S08]  /*9d50*/  IADD3 R0, PT, PT, R36, 0x1, RZ ;  /* 0x0000000124007810 */ /* 0x000ff00007ffe0ff */
[----:B------:R-:W-:Y:S05]  /*9d60*/  BRA.U !UP0, `(.L_x_147) ;  /* 0x0000000108287547 */ /* 0x000fea000b800000 */
[----:B------:R-:W-:Y:S01]  /*9d70*/  ISETP.NE.AND P0, PT, R99, RZ, PT ;  /* 0x000000ff6300720c */ /* 0x000fe20003f05270 */
[----:B------:R-:W-:Y:S01]  /*9d80*/  IMAD.U32 R3, RZ, RZ, UR46 ;  /* 0x0000002eff037e24 */ /* 0x000fe2000f8e00ff */
[----:B------:R-:W-:Y:S01]  /*9d90*/  UIADD3 UR4, UPT, UPT, UR46, 0x1, URZ ;  /* 0x000000012e047890 */ /* 0x000fe2000fffe0ff */
[----:B------:R-:W-:Y:S03]  /*9da0*/  IMAD.U32 R2, RZ, RZ, UR52 ;  /* 0x00000034ff027e24 */ /* 0x000fe6000f8e00ff */
[----:B------:R-:W-:Y:S04]  /*9db0*/  UISETP.NE.AND UP0, UPT, UR4, 0x4, UPT ;  /* 0x000000040400788c */ /* 0x000fe8000bf05270 */
[----:B------:R-:W-:Y:S03]  /*9dc0*/  USEL UR46, UR4, URZ, UP0 ;  /* 0x000000ff042e7287 */ /* 0x000fe60008000000 */
[----:B------:R-:W-:Y:S05]  /*9dd0*/  @P0 LEA R3, R3, UR44, 0x3 ;  /* 0x0000002c03030c11 */ /* 0x000fea000f8e18ff */
[----:B------:R-:W-:Y:S05]  /*9de0*/  @P0 VIADD R3, R3, 0x60 ;  /* 0x0000006003030836 */ /* 0x000fea0000000000 */
[----:B------:R-:W-:Y:S04]  /*9df0*/  @P0 PRMT R2, R2, 0x654, R3 ;  /* 0x0000065402020816 */ /* 0x000fe80000000003 */
[----:B------:R3:W-:Y:S03]  /*9e00*/  @P0 SYNCS.ARRIVE.TRANS64.RED.A1T0 RZ, [R2+URZ], RZ ;  /* 0x000000ff02ff09a7 */ /* 0x0007e600081004ff */
.L_x_147:
[----:B------:R-:W-:Y:S01]  /*9e10*/  R2UR UR4, R86 ;  /* 0x00000000560472ca */ /* 0x000fe200000e0000 */
[----:B------:R-:W-:Y:S01]  /*9e20*/  UISETP.NE.AND UP0, UPT, UR62, URZ, UPT ;  /* 0x000000ff3e00728c */ /* 0x000fe2000bf05270 */
[----:B------:R-:W-:Y:S01]  /*9e30*/  ISETP.NE.AND P0, PT, R89, 0x2, PT ;  /* 0x000000025900780c */ /* 0x000fe20003f05270 */
[----:B------:R-:W-:Y:S01]  /*9e40*/  UIADD3 UR16, UPT, UPT, UR38, UR63, URZ ;  /* 0x0000003f26107290 */ /* 0x000fe2000fffe0ff */
[----:B------:R-:W-:Y:S01]  /*9e50*/  ISETP.NE.AND P1, PT, R0, 0x4, PT ;  /* 0x000000040000780c */ /* 0x000fe20003f25270 */
[----:B------:R-:W-:Y:S01]  /*9e60*/  UIADD3 UR47, UPT, UPT, UR47, 0x4, URZ ;  /* 0x000000042f2f7890 */ /* 0x000fe2000fffe0ff */
[----:B---3--:R-:W-:Y:S01]  /*9e70*/  SEL R2, RZ, 0x1, P0 ;  /* 0x00000001ff027807 */ /* 0x008fe20000000000 */
[----:B------:R-:W-:Y:S01]  /*9e80*/  UMOV UR36, UR61 ;  /* 0x0000003d00247c82 */ /* 0x000fe20008000000 */
[----:B------:R-:W-:Y:S02]  /*9e90*/  SEL R3, RZ, 0x1, P1 ;  /* 0x00000001ff037807 */ /* 0x000fe40000800000 */
[----:B------:R-:W-:Y:S02]  /*9ea0*/  LOP3.LUT R91, R91, R2, RZ, 0x3c, !PT ;  /* 0x000000025b5b7212 */ /* 0x000fe400078e3cff */
[----:B------:R-:W-:Y:S01]  /*9eb0*/  LOP3.LUT R92, R92, R3, RZ, 0x3c, !PT ;  /* 0x000000035c5c7212 */ /* 0x000fe200078e3cff */
[----:B------:R-:W-:Y:S01]  /*9ec0*/  UIADD3 UR20, UPT, UPT, UR37, UR4, URZ ;  /* 0x0000000425147290 */ /* 0x000fe2000fffe0ff */
[----:B------:R-:W-:Y:S02]  /*9ed0*/  SEL R89, R89, RZ, P0 ;  /* 0x000000ff59597207 */ /* 0x000fe40000000000 */
[----:B------:R-:W-:Y:S01]  /*9ee0*/  SEL R36, R0, RZ, P1 ;  /* 0x000000ff00247207 */ /* 0x000fe20000800000 */
[----:B------:R-:W-:Y:S08]  /*9ef0*/  BRA.U UP0, `(.L_x_148) ;  /* 0xffffffbd00fc7547 */ /* 0x000ff0000b83ffff */
[----:B------:R-:W3:Y:S01]  /*9f00*/  LDCU.64 UR4, c[0x0][0x888] ;  /* 0x00011100ff0477ac */ /* 0x000ee20008000a00 */
[----:B------:R-:W4:Y:S01]  /*9f10*/  LDCU.64 UR6, c[0x0][0x890] ;  /* 0x00011200ff0677ac */ /* 0x000f220008000a00 */
[----:B---3--:R-:W-:Y:S02]  /*9f20*/  ISETP.NE.U32.AND P2, PT, RZ, UR4, PT ;  /* 0x00000004ff007c0c */ /* 0x008fe4000bf45070 */
[----:B----4-:R-:W-:Y:S02]  /*9f30*/  ISETP.NE.U32.AND P1, PT, RZ, UR6, PT ;  /* 0x00000006ff007c0c */ /* 0x010fe4000bf25070 */
[----:B------:R-:W-:Y:S02]  /*9f40*/  ISETP.NE.AND.EX P2, PT, RZ, UR5, PT, P2 ;  /* 0x00000005ff007c0c */ /* 0x000fe4000bf45320 */
[----:B------:R-:W-:-:S13]  /*9f50*/  ISETP.NE.AND.EX P0, PT, RZ, UR7, PT, P1 ;  /* 0x00000007ff007c0c */ /* 0x000fda000bf05310 */
[----:B------:R-:W-:Y:S05]  /*9f60*/  @P2 BRA P0, `(.L_x_149) ;  /* 0x00000000003c2947 */ /* 0x000fea0000000000 */
[----:B------:R-:W-:-:S13]  /*9f70*/  ISETP.NE.AND.EX P1, PT, RZ, UR7, PT, P1 ;  /* 0x00000007ff007c0c */ /* 0x000fda000bf25310 */
[----:B------:R-:W-:Y:S05]  /*9f80*/  @P1 BRA `(.L_x_150) ;  /* 0x00000000000c1947 */ /* 0x000fea0003800000 */
[----:B------:R-:W-:-:S13]  /*9f90*/  FSETP.NEU.AND P0, PT, R41, RZ, PT ;  /* 0x000000ff2900720b */ /* 0x000fda0003f0d000 */
[----:B------:R-:W-:Y:S05]  /*9fa0*/  @!P0 EXIT ;  /* 0x000000000000894d */ /* 0x000fea0003800000 */
[----:B------:R-:W-:Y:S05]  /*9fb0*/  BRA `(.L_x_149) ;  /* 0x0000000000287947 */ /* 0x000fea0003800000 */
.L_x_150:
[----:B------:R-:W-:Y:S01]  /*9fc0*/  ISETP.NE.AND P0, PT, R88, RZ, PT ;  /* 0x000000ff5800720c */ /* 0x000fe20003f05270 */
[----:B------:R-:W-:-:S12]  /*9fd0*/  BSSY.RECONVERGENT B0, `(.L_x_149) ;  /* 0x0000008000007945 */ /* 0x000fd80003800200 */
[----:B------:R-:W-:Y:S05]  /*9fe0*/  @P0 BRA `(.L_x_151) ;  /* 0x0000000000100947 */ /* 0x000fea0003800000 */
[----:B------:R-:W-:-:S04]  /*9ff0*/  ISETP.NE.U32.AND P0, PT, RZ, UR4, PT ;  /* 0x00000004ff007c0c */ /* 0x000fc8000bf05070 */
[----:B------:R-:W-:-:S13]  /*a000*/  ISETP.NE.AND.EX P0, PT, RZ, UR5, PT, P0 ;  /* 0x00000005ff007c0c */ /* 0x000fda000bf05300 */
[----:B------:R-:W-:Y:S05]  /*a010*/  @!P0 EXIT ;  /* 0x000000000000894d */ /* 0x000fea0003800000 */
[----:B------:R-:W-:Y:S05]  /*a020*/  BRA `(.L_x_152) ;  /* 0x0000000000087947 */ /* 0x000fea0003800000 */
.L_x_151:
[----:B------:R-:W-:-:S13]  /*a030*/  FSETP.NEU.AND P0, PT, R41, RZ, PT ;  /* 0x000000ff2900720b */ /* 0x000fda0003f0d000 */
[----:B------:R-:W-:Y:S05]  /*a040*/  @!P0 EXIT ;  /* 0x000000000000894d */ /* 0x000fea0003800000 */
.L_x_152:
[----:B------:R-:W-:Y:S05]  /*a050*/  BSYNC.RECONVERGENT B0 ;  /* 0x0000000000007941 */ /* 0x000fea0003800200 */
.L_x_149:
[----:B------:R-:W-:Y:S01]  /*a060*/  ULEA UR6, UR46, UR44, 0x3 ;  /* 0x0000002c2e067291 */ /* 0x000fe2000f8e18ff */
[----:B------:R-:W-:-:S04]  /*a070*/  DEPBAR.LE SB0, 0x0 ;  /* 0x000080000000791a */ /* 0x000fc80000000000 */
[----:B------:R-:W-:-:S04]  /*a080*/  UIADD3 UR6, UPT, UPT, UR6, 0x60, URZ ;  /* 0x0000006006067890 */ /* 0x000fc8000fffe0ff */
[----:B------:R-:W-:-:S09]  /*a090*/  UPRMT UR6, UR52, 0x654, UR6 ;  /* 0x0000065434067896 */ /* 0x000fd20008000006 */
[----:B------:R-:W-:Y:S01]  /*a0a0*/  SYNCS.ARRIVE.TRANS64.RED.A1T0 RZ, [UR6], RZ ;  /* 0x000000ffffff79a7 */ /* 0x000fe20008100406 */
[----:B------:R-:W-:Y:S05]  /*a0b0*/  EXIT ;  /* 0x000000000000794d */ /* 0x000fea0003800000 */
.L_x_24:
[----:B--2---:R2:W3:Y:S02]  /*a0c0*/  SYNCS.PHASECHK.TRANS64.TRYWAIT P0, [R3+URZ+0x100], R2 ;  /* 0x00010002030075a7 */ /* 0x0044e400080011ff */
[----:B---3--:R-:W-:Y:S05]  /*a0d0*/  @!P0 NANOSLEEP.SYNCS 0x989680 ;  /* 0x009896800000895d */ /* 0x008fea0003900000 */
[----:B------:R-:W3:Y:S02]  /*a0e0*/  @!P0 SYNCS.PHASECHK.TRANS64 P0, [R3+URZ+0x100], R2 ;  /* 0x00010002030085a7 */ /* 0x000ee400080010ff */
[----:B---3--:R-:W-:Y:S05]  /*a0f0*/  @!P0 BRA `(.L_x_24) ;  /* 0xfffffffc00f08947 */ /* 0x008fea000383ffff */
[----:B------:R-:W-:Y:S05]  /*a100*/  BRA `(.L_x_153) ;  /* 0xffffff7800f87947 */ /* 0x000fea000383ffff */
.L_x_27:
[----:B-1----:R-:W-:-:S07]  /*a110*/  MOV R0, UR5 ;  /* 0x0000000500007c02 */ /* 0x002fce0008000f00 */
.L_x_154:
[----:B-1----:R1:W2:Y:S02]  /*a120*/  SYNCS.PHASECHK.TRANS64.TRYWAIT P0, [R0+URZ+0x20], R3 ;  /* 0x00002003000075a7 */ /* 0x0022a400080011ff */
[----:B--2---:R-:W-:Y:S05]  /*a130*/  @!P0 NANOSLEEP.SYNCS 0x989680 ;  /* 0x009896800000895d */ /* 0x004fea0003900000 */
[----:B------:R-:W2:Y:S02]  /*a140*/  @!P0 SYNCS.PHASECHK.TRANS64 P0, [R0+URZ+0x20], R3 ;  /* 0x00002003000085a7 */ /* 0x000ea400080010ff */
[----:B--2---:R-:W-:Y:S05]  /*a150*/  @!P0 BRA `(.L_x_154) ;  /* 0xfffffffc00f08947 */ /* 0x004fea000383ffff */
[----:B------:R-:W-:Y:S05]  /*a160*/  BRA `(.L_x_26) ;  /* 0xffffff7c00507947 */ /* 0x000fea000383ffff */
.L_x_36:
[----:B-1----:R-:W-:-:S07]  /*a170*/  MOV R0, UR6 ;  /* 0x0000000600007c02 */ /* 0x002fce0008000f00 */
.L_x_155:
[----:B-1----:R1:W2:Y:S02]  /*a180*/  SYNCS.PHASECHK.TRANS64.TRYWAIT P0, [R0+URZ+0x20], R3 ;  /* 0x00002003000075a7 */ /* 0x0022a400080011ff */
[----:B--2---:R-:W-:Y:S05]  /*a190*/  @!P0 NANOSLEEP.SYNCS 0x989680 ;  /* 0x009896800000895d */ /* 0x004fea0003900000 */
[----:B------:R-:W2:Y:S02]  /*a1a0*/  @!P0 SYNCS.PHASECHK.TRANS64 P0, [R0+URZ+0x20], R3 ;  /* 0x00002003000085a7 */ /* 0x000ea400080010ff */
[----:B--2---:R-:W-:Y:S05]  /*a1b0*/  @!P0 BRA `(.L_x_155) ;  /* 0xfffffffc00f08947 */ /* 0x004fea000383ffff */
[----:B------:R-:W-:Y:S05]  /*a1c0*/  BRA `(.L_x_35) ;  /* 0xffffff8000647947 */ /* 0x000fea000383ffff */
.L_x_43:
[----:B-1----:R1:W4:Y:S02]  /*a1d0*/  SYNCS.PHASECHK.TRANS64.TRYWAIT P0, [R3+URZ+0x90], R0 ;  /* 0x00009000030075a7 */ /* 0x00232400080011ff */
[----:B----4-:R-:W-:Y:S05]  /*a1e0*/  @!P0 NANOSLEEP.SYNCS 0x989680 ;  /* 0x009896800000895d */ /* 0x010fea0003900000 */
[----:B------:R-:W4:Y:S02]  /*a1f0*/  @!P0 SYNCS.PHASECHK.TRANS64 P0, [R3+URZ+0x90], R0 ;  /* 0x00009000030085a7 */ /* 0x000f2400080010ff */
[----:B----4-:R-:W-:Y:S05]  /*a200*/  @!P0 BRA `(.L_x_43) ;  /* 0xfffffffc00f08947 */ /* 0x010fea000383ffff */
[----:B------:R-:W-:Y:S05]  /*a210*/  BRA `(.L_x_156) ;  /* 0xffffff8400587947 */ /* 0x000fea000383ffff */
.L_x_47:
[----:B-1----:R-:W-:-:S07]  /*a220*/  MOV R0, UR4 ;  /* 0x0000000400007c02 */ /* 0x002fce0008000f00 */
.L_x_157:
[----:B-1----:R1:W2:Y:S02]  /*a230*/  SYNCS.PHASECHK.TRANS64.TRYWAIT P0, [R0+URZ], R3 ;  /* 0x00000003000075a7 */ /* 0x0022a400080011ff */
[----:B--2---:R-:W-:Y:S05]  /*a240*/  @!P0 NANOSLEEP.SYNCS 0x989680 ;  /* 0x009896800000895d */ /* 0x004fea0003900000 */
[----:B------:R-:W2:Y:S02]  /*a250*/  @!P0 SYNCS.PHASECHK.TRANS64 P0, [R0+URZ], R3 ;  /* 0x00000003000085a7 */ /* 0x000ea400080010ff */
[----:B--2---:R-:W-:Y:S05]  /*a260*/  @!P0 BRA `(.L_x_157) ;  /* 0xfffffffc00f08947 */ /* 0x004fea000383ffff */
[----:B------:R-:W-:Y:S05]  /*a270*/  BRA `(.L_x_158) ;  /* 0xffffff8c00007947 */ /* 0x000fea000383ffff */
.L_x_48:
[----:B------:R-:W-:-:S07]  /*a280*/  MOV R0, UR5 ;  /* 0x0000000500007c02 */ /* 0x000fce0008000f00 */
.L_x_159:
[----:B-1----:R1:W2:Y:S02]  /*a290*/  SYNCS.PHASECHK.TRANS64.TRYWAIT P0, [R0+URZ], R3 ;  /* 0x00000003000075a7 */ /* 0x0022a400080011ff */
[----:B--2---:R-:W-:Y:S05]  /*a2a0*/  @!P0 NANOSLEEP.SYNCS 0x989680 ;  /* 0x009896800000895d */ /* 0x004fea0003900000 */
[----:B------:R-:W2:Y:S02]  /*a2b0*/  @!P0 SYNCS.PHASECHK.TRANS64 P0, [R0+URZ], R3 ;  /* 0x00000003000085a7 */ /* 0x000ea400080010ff */
[----:B--2---:R-:W-:Y:S05]  /*a2c0*/  @!P0 BRA `(.L_x_159) ;  /* 0xfffffffc00f08947 */ /* 0x004fea000383ffff */
[----:B------:R-:W-:Y:S05]  /*a2d0*/  BRA `(.L_x_160) ;  /* 0xffffff8c000c7947 */ /* 0x000fea000383ffff */
.L_x_49:
[----:B------:R-:W-:-:S07]  /*a2e0*/  MOV R0, UR5 ;  /* 0x0000000500007c02 */ /* 0x000fce0008000f00 */
.L_x_161:
[----:B-1----:R1:W2:Y:S02]  /*a2f0*/  SYNCS.PHASECHK.TRANS64.TRYWAIT P0, [R0+URZ], R3 ;  /* 0x00000003000075a7 */ /* 0x0022a400080011ff */
[----:B--2---:R-:W-:Y:S05]  /*a300*/  @!P0 NANOSLEEP.SYNCS 0x989680 ;  /* 0x009896800000895d */ /* 0x004fea0003900000 */
[----:B------:R-:W2:Y:S02]  /*a310*/  @!P0 SYNCS.PHASECHK.TRANS64 P0, [R0+URZ], R3 ;  /* 0x00000003000085a7 */ /* 0x000ea400080010ff */
[----:B--2---:R-:W-:Y:S05]  /*a320*/  @!P0 BRA `(.L_x_161) ;  /* 0xfffffffc00f08947 */ /* 0x004fea000383ffff */
[----:B------:R-:W-:Y:S05]  /*a330*/  BRA `(.L_x_162) ;  /* 0xffffff8c00187947 */ /* 0x000fea000383ffff */
.L_x_52:
[----:B-1----:R1:W2:Y:S02]  /*a340*/  SYNCS.PHASECHK.TRANS64.TRYWAIT P0, [R2+URZ+0xf0], R5 ;  /* 0x0000f005020075a7 */ /* 0x0022a400080011ff */
[----:B--2---:R-:W-:Y:S05]  /*a350*/  @!P0 NANOSLEEP.SYNCS 0x989680 ;  /* 0x009896800000895d */ /* 0x004fea0003900000 */
[----:B------:R-:W2:Y:S02]  /*a360*/  @!P0 SYNCS.PHASECHK.TRANS64 P0, [R2+URZ+0xf0], R5 ;  /* 0x0000f005020085a7 */ /* 0x000ea400080010ff */
[----:B--2---:R-:W-:Y:S05]  /*a370*/  @!P0 BRA `(.L_x_52) ;  /* 0xfffffffc00f08947 */ /* 0x004fea000383ffff */
[----:B------:R-:W-:Y:S05]  /*a380*/  BRA `(.L_x_163) ;  /* 0xffffff8c00747947 */ /* 0x000fea000383ffff */
.L_x_53:
[----:B------:R-:W-:-:S07]  /*a390*/  MOV R2, UR4 ;  /* 0x0000000400027c02 */ /* 0x000fce0008000f00 */
.L_x_164:
[----:B-1----:R1:W2:Y:S02]  /*a3a0*/  SYNCS.PHASECHK.TRANS64.TRYWAIT P0, [R2+URZ+0xa0], R5 ;  /* 0x0000a005020075a7 */ /* 0x0022a400080011ff */
[----:B--2---:R-:W-:Y:S05]  /*a3b0*/  @!P0 NANOSLEEP.SYNCS 0x989680 ;  /* 0x009896800000895d */ /* 0x004fea0003900000 */
[----:B------:R-:W2:Y:S02]  /*a3c0*/  @!P0 SYNCS.PHASECHK.TRANS64 P0, [R2+URZ+0xa0], R5 ;  /* 0x0000a005020085a7 */ /* 0x000ea400080010ff */
[----:B--2---:R-:W-:Y:S05]  /*a3d0*/  @!P0 BRA `(.L_x_164) ;  /* 0xfffffffc00f08947 */ /* 0x004fea000383ffff */
[----:B------:R-:W-:Y:S05]  /*a3e0*/  BRA `(.L_x_165) ;  /* 0xffffff8c00847947 */ /* 0x000fea000383ffff */
.L_x_54:
[----:B-1----:R1:W2:Y:S02]  /*a3f0*/  SYNCS.PHASECHK.TRANS64.TRYWAIT P1, [R2+URZ+0x90], R5 ;  /* 0x00009005020075a7 */ /* 0x0022a400080211ff */
[----:B--2---:R-:W-:Y:S05]  /*a400*/  @!P1 NANOSLEEP.SYNCS 0x989680 ;  /* 0x009896800000995d */ /* 0x004fea0003900000 */
[----:B------:R-:W2:Y:S02]  /*a410*/  @!P1 SYNCS.PHASECHK.TRANS64 P1, [R2+URZ+0x90], R5 ;  /* 0x00009005020095a7 */ /* 0x000ea400080210ff */
[----:B--2---:R-:W-:Y:S05]  /*a420*/  @!P1 BRA `(.L_x_54) ;  /* 0xfffffffc00f09947 */ /* 0x004fea000383ffff */
[----:B------:R-:W-:Y:S05]  /*a430*/  BRA `(.L_x_166) ;  /* 0xffffff8c00b47947 */ /* 0x000fea000383ffff */
.L_x_57:
[----:B------:R-:W-:-:S07]  /*a440*/  MOV R0, UR4 ;  /* 0x0000000400007c02 */ /* 0x000fce0008000f00 */
.L_x_167:
[----:B-1----:R1:W2:Y:S02]  /*a450*/  SYNCS.PHASECHK.TRANS64.TRYWAIT P0, [R0+URZ+0xa0], R3 ;  /* 0x0000a003000075a7 */ /* 0x0022a400080011ff */
[----:B--2---:R-:W-:Y:S05]  /*a460*/  @!P0 NANOSLEEP.SYNCS 0x989680 ;  /* 0x009896800000895d */ /* 0x004fea0003900000 */
[----:B------:R-:W2:Y:S02]  /*a470*/  @!P0 SYNCS.PHASECHK.TRANS64 P0, [R0+URZ+0xa0], R3 ;  /* 0x0000a003000085a7 */ /* 0x000ea400080010ff */
[----:B--2---:R-:W-:Y:S05]  /*a480*/  @!P0 BRA `(.L_x_167) ;  /* 0xfffffffc00f08947 */ /* 0x004fea000383ffff */
[----:B------:R-:W-:Y:S05]  /*a490*/  BRA `(.L_x_56) ;  /* 0xffffff9000087947 */ /* 0x000fea000383ffff */
.L_x_66:
[----:B-1----:R-:W-:-:S04]  /*a4a0*/  MOV R0, UR5 ;  /* 0x0000000500007c02 */ /* 0x002fc80008000f00 */
[----:B------:R1:W2:Y:S03]  /*a4b0*/  SYNCS.PHASECHK.TRANS64.TRYWAIT P0, [R0+URZ+0x8], R7 ;  /* 0x00000807000075a7 */ /* 0x0002a600080011ff */
[----:B--2---:R-:W-:Y:S05]  /*a4c0*/  @!P0 NANOSLEEP.SYNCS 0x989680 ;  /* 0x009896800000895d */ /* 0x004fea0003900000 */
[----:B------:R-:W2:Y:S02]  /*a4d0*/  @!P0 SYNCS.PHASECHK.TRANS64 P0, [R0+URZ+0x8], R7 ;  /* 0x00000807000085a7 */ /* 0x000ea400080010ff */
[----:B--2---:R-:W-:Y:S05]  /*a4e0*/  @!P0 BRA `(.L_x_66) ;  /* 0xfffffffc00ec8947 */ /* 0x004fea000383ffff */
[----:B------:R-:W-:Y:S05]  /*a4f0*/  BRA `(.L_x_65) ;  /* 0xffffff9000bc7947 */ /* 0x000fea000383ffff */
.L_x_68:
[----:B------:R-:W-:Y:S01]  /*a500*/  BSSY B0, `(.L_x_168) ;  /* 0x0000006000007945 */ /* 0x000fe20003800000 */
[----:B------:R-:W-:-:S07]  /*a510*/  MOV R15, 0xffffffff ;  /* 0xffffffff000f7802 */ /* 0x000fce0000000f00 */
[----:B-1---5:R-:W-:Y:S05]  /*a520*/  WARPSYNC.COLLECTIVE R15, `(.L_x_169) ;  /* 0x000000000f0c7348 */ /* 0x022fea0003c00000 */
[----:B------:R-:W-:Y:S02]  /*a530*/  ELECT P6, UR79, PT ;  /* 0x00000000004f782f */ /* 0x000fe400038c0000 */
[----:B------:R-:W-:Y:S01]  /*a540*/  MOV R14, UR79 ;  /* 0x0000004f000e7c02 */ /* 0x000fe20008000f00 */
[----:B-1---5:R-:W-:Y:S10]  /*a550*/  ENDCOLLECTIVE ;  /* 0x000000000000791b */ /* 0x022ff40003800000 */
.L_x_169:
[----:B------:R-:W-:Y:S05]  /*a560*/  BSYNC B0 ;  /* 0x0000000000007941 */ /* 0x000fea0003800000 */
.L_x_168:
[----:B------:R-:W-:Y:S01]  /*a570*/  PLOP3.LUT P0, PT, P6, PT, PT, 0x80, 0x8 ;  /* 0x000000000008781c */ /* 0x000fe2000370f070 */
[----:B------:R-:W-:-:S12]  /*a580*/  BRA `(.L_x_170) ;  /* 0xffffff9000e87947 */ /* 0x000fd8000383ffff */
.L_x_70:
[----:B-1----:R-:W-:-:S04]  /*a590*/  MOV R0, UR5 ;  /* 0x0000000500007c02 */ /* 0x002fc80008000f00 */
[----:B------:R1:W2:Y:S03]  /*a5a0*/  SYNCS.PHASECHK.TRANS64.TRYWAIT P0, [R0+URZ+0x8], R5 ;  /* 0x00000805000075a7 */ /* 0x0002a600080011ff */
[----:B--2---:R-:W-:Y:S05]  /*a5b0*/  @!P0 NANOSLEEP.SYNCS 0x989680 ;  /* 0x009896800000895d */ /* 0x004fea0003900000 */
[----:B------:R-:W2:Y:S02]  /*a5c0*/  @!P0 SYNCS.PHASECHK.TRANS64 P0, [R0+URZ+0x8], R5 ;  /* 0x00000805000085a7 */ /* 0x000ea400080010ff */
[----:B--2---:R-:W-:Y:S05]  /*a5d0*/  @!P0 BRA `(.L_x_70) ;  /* 0xfffffffc00ec8947 */ /* 0x004fea000383ffff */
[----:B------:R-:W-:Y:S05]  /*a5e0*/  BRA `(.L_x_69) ;  /* 0xffffff9000ec7947 */ /* 0x000fea000383ffff */
.L_x_71:
[----:B-1----:R1:W2:Y:S02]  /*a5f0*/  SYNCS.PHASECHK.TRANS64.TRYWAIT P0, [R0+URZ+0x90], R5 ;  /* 0x00009005000075a7 */ /* 0x0022a400080011ff */
[----:B--2---:R-:W-:Y:S05]  /*a600*/  @!P0 NANOSLEEP.SYNCS 0x989680 ;  /* 0x009896800000895d */ /* 0x004fea0003900000 */
[----:B------:R-:W2:Y:S02]  /*a610*/  @!P0 SYNCS.PHASECHK.TRANS64 P0, [R0+URZ+0x90], R5 ;  /* 0x00009005000085a7 */ /* 0x000ea400080010ff */
[----:B--2---:R-:W-:Y:S05]  /*a620*/  @!P0 BRA `(.L_x_71) ;  /* 0xfffffffc00f08947 */ /* 0x004fea000383ffff */
[----:B------:R-:W-:Y:S05]  /*a630*/  BRA `(.L_x_171) ;  /* 0xffffff9400f87947 */ /* 0x000fea000383ffff */
.L_x_73:
[----:B------:R-:W-:-:S07]  /*a640*/  MOV R0, UR46 ;  /* 0x0000002e00007c02 */ /* 0x000fce0008000f00 */
.L_x_172:
[----:B-1----:R1:W2:Y:S02]  /*a650*/  SYNCS.PHASECHK.TRANS64.TRYWAIT P0, [R0+URZ+0xd0], R5 ;  /* 0x0000d005000075a7 */ /* 0x0022a400080011ff */
[----:B--2---:R-:W-:Y:S05]  /*a660*/  @!P0 NANOSLEEP.SYNCS 0x989680 ;  /* 0x009896800000895d */ /* 0x004fea0003900000 */
[----:B------:R-:W2:Y:S02]  /*a670*/  @!P0 SYNCS.PHASECHK.TRANS64 P0, [R0+URZ+0xd0], R5 ;  /* 0x0000d005000085a7 */ /* 0x000ea400080010ff */
[----:B--2---:R-:W-:Y:S05]  /*a680*/  @!P0 BRA `(.L_x_172) ;  /* 0xfffffffc00f08947 */ /* 0x004fea000383ffff */
[----:B------:R-:W-:Y:S05]  /*a690*/  BRA `(.L_x_173) ;  /* 0xffffff9800447947 */ /* 0x000fea000383ffff */
.L_x_76:
[----:B------:R-:W-:Y:S07]  /*a6a0*/  MOV R0, UR7 ;  /* 0x0000000700007c02 */ /* 0x000fee0008000f00 */
.L_x_174:
[----:B-1----:R1:W2:Y:S02]  /*a6b0*/  SYNCS.PHASECHK.TRANS64.TRYWAIT P0, [R0+URZ], R5 ;  /* 0x00000005000075a7 */ /* 0x0022a400080011ff */
[----:B--2---:R-:W-:Y:S05]  /*a6c0*/  @!P0 NANOSLEEP.SYNCS 0x989680 ;  /* 0x009896800000895d */ /* 0x004fea0003900000 */
[----:B------:R-:W2:Y:S02]  /*a6d0*/  @!P0 SYNCS.PHASECHK.TRANS64 P0, [R0+URZ], R5 ;  /* 0x00000005000085a7 */ /* 0x000ea400080010ff */
[----:B--2---:R-:W-:Y:S05]  /*a6e0*/  @!P0 BRA `(.L_x_174) ;  /* 0xfffffffc00f08947 */ /* 0x004fea000383ffff */
[----:B------:R-:W-:Y:S05]  /*a6f0*/  BRA `(.L_x_75) ;  /* 0xffffff9800587947 */ /* 0x000fea000383ffff */
.L_x_80:
[----:B-1----:R-:W-:-:S07]  /*a700*/  MOV R0, UR4 ;  /* 0x0000000400007c02 */ /* 0x002fce0008000f00 */
.L_x_175:
[----:B-1----:R1:W2:Y:S02]  /*a710*/  SYNCS.PHASECHK.TRANS64.TRYWAIT P0, [R0+URZ], R3 ;  /* 0x00000003000075a7 */ /* 0x0022a400080011ff */
[----:B--2---:R-:W-:Y:S05]  /*a720*/  @!P0 NANOSLEEP.SYNCS 0x989680 ;  /* 0x009896800000895d */ /* 0x004fea0003900000 */
[----:B------:R-:W2:Y:S02]  /*a730*/  @!P0 SYNCS.PHASECHK.TRANS64 P0, [R0+URZ], R3 ;  /* 0x00000003000085a7 */ /* 0x000ea400080010ff */
[----:B--2---:R-:W-:Y:S05]  /*a740*/  @!P0 BRA `(.L_x_175) ;  /* 0xfffffffc00f08947 */ /* 0x004fea000383ffff */
[----:B------:R-:W-:Y:S05]  /*a750*/  BRA `(.L_x_176) ;  /* 0xffffff9c009c7947 */ /* 0x000fea000383ffff */
.L_x_81:
[----:B------:R-:W-:-:S07]  /*a760*/  MOV R0, UR5 ;  /* 0x0000000500007c02 */ /* 0x000fce0008000f00 */
.L_x_177:
[----:B-1----:R1:W2:Y:S02]  /*a770*/  SYNCS.PHASECHK.TRANS64.TRYWAIT P0, [R0+URZ], R3 ;  /* 0x00000003000075a7 */ /* 0x0022a400080011ff */
[----:B--2---:R-:W-:Y:S05]  /*a780*/  @!P0 NANOSLEEP.SYNCS 0x989680 ;  /* 0x009896800000895d */ /* 0x004fea0003900000 */
[----:B------:R-:W2:Y:S02]  /*a790*/  @!P0 SYNCS.PHASECHK.TRANS64 P0, [R0+URZ], R3 ;  /* 0x00000003000085a7 */ /* 0x000ea400080010ff */
[----:B--2---:R-:W-:Y:S05]  /*a7a0*/  @!P0 BRA `(.L_x_177) ;  /* 0xfffffffc00f08947 */ /* 0x004fea000383ffff */
[----:B------:R-:W-:Y:S05]  /*a7b0*/  BRA `(.L_x_178) ;  /* 0xffffff9c00a87947 */ /* 0x000fea000383ffff */
.L_x_82:
[----:B------:R-:W-:-:S07]  /*a7c0*/  MOV R0, UR5 ;  /* 0x0000000500007c02 */ /* 0x000fce0008000f00 */
.L_x_179:
[----:B-1----:R1:W2:Y:S02]  /*a7d0*/  SYNCS.PHASECHK.TRANS64.TRYWAIT P0, [R0+URZ], R3 ;  /* 0x00000003000075a7 */ /* 0x0022a400080011ff */
[----:B--2---:R-:W-:Y:S05]  /*a7e0*/  @!P0 NANOSLEEP.SYNCS 0x989680 ;  /* 0x009896800000895d */ /* 0x004fea0003900000 */
[----:B------:R-:W2:Y:S02]  /*a7f0*/  @!P0 SYNCS.PHASECHK.TRANS64 P0, [R0+URZ], R3 ;  /* 0x00000003000085a7 */ /* 0x000ea400080010ff */
[----:B--2---:R-:W-:Y:S05]  /*a800*/  @!P0 BRA `(.L_x_179) ;  /* 0xfffffffc00f08947 */ /* 0x004fea000383ffff */
[----:B------:R-:W-:Y:S05]  /*a810*/  BRA `(.L_x_180) ;  /* 0xffffff9c00b47947 */ /* 0x000fea000383ffff */
.L_x_85:
[----:B------:R-:W-:-:S07]  /*a820*/  MOV R0, UR41 ;  /* 0x0000002900007c02 */ /* 0x000fce0008000f00 */
.L_x_181:
[----:B-1----:R1:W2:Y:S02]  /*a830*/  SYNCS.PHASECHK.TRANS64.TRYWAIT P1, [R0+URZ+0x110], R3 ;  /* 0x00011003000075a7 */ /* 0x0022a400080211ff */
[----:B--2---:R-:W-:Y:S05]  /*a840*/  @!P1 NANOSLEEP.SYNCS 0x989680 ;  /* 0x009896800000995d */ /* 0x004fea0003900000 */
[----:B------:R-:W2:Y:S02]  /*a850*/  @!P1 SYNCS.PHASECHK.TRANS64 P1, [R0+URZ+0x110], R3 ;  /* 0x00011003000095a7 */ /* 0x000ea400080210ff */
[----:B--2---:R-:W-:Y:S05]  /*a860*/  @!P1 BRA `(.L_x_181) ;  /* 0xfffffffc00f09947 */ /* 0x004fea000383ffff */
[----:B------:R-:W-:Y:S05]  /*a870*/  BRA `(.L_x_182) ;  /* 0xffffffa000007947 */ /* 0x000fea000383ffff */
.L_x_90:
[----:B--2---:R2:W3:Y:S02]  /*a880*/  SYNCS.PHASECHK.TRANS64.TRYWAIT P0, [R12+URZ+0x90], R9 ;  /* 0x000090090c0075a7 */ /* 0x0044e400080011ff */
[----:B---3--:R-:W-:Y:S05]  /*a890*/  @!P0 NANOSLEEP.SYNCS 0x989680 ;  /* 0x009896800000895d */ /* 0x008fea0003900000 */
[----:B------:R-:W3:Y:S02]  /*a8a0*/  @!P0 SYNCS.PHASECHK.TRANS64 P0, [R12+URZ+0x90], R9 ;  /* 0x000090090c0085a7 */ /* 0x000ee400080010ff */
[----:B---3--:R-:W-:Y:S05]  /*a8b0*/  @!P0 BRA `(.L_x_90) ;  /* 0xfffffffc00f08947 */ /* 0x008fea000383ffff */
[----:B------:R-:W-:Y:S05]  /*a8c0*/  BRA `(.L_x_183) ;  /* 0xffffffa400287947 */ /* 0x000fea000383ffff */
.L_x_93:
[----:B------:R-:W-:Y:S07]  /*a8d0*/  MOV R0, UR21 ;  /* 0x0000001500007c02 */ /* 0x000fee0008000f00 */
.L_x_184:
[----:B--2---:R2:W3:Y:S02]  /*a8e0*/  SYNCS.PHASECHK.TRANS64.TRYWAIT P2, [R0+URZ+0x88], R11 ;  /* 0x0000880b000075a7 */ /* 0x0044e400080411ff */
[----:B---3--:R-:W-:Y:S05]  /*a8f0*/  @!P2 NANOSLEEP.SYNCS 0x989680 ;  /* 0x009896800000a95d */ /* 0x008fea0003900000 */
[----:B------:R-:W3:Y:S02]  /*a900*/  @!P2 SYNCS.PHASECHK.TRANS64 P2, [R0+URZ+0x88], R11 ;  /* 0x0000880b0000a5a7 */ /* 0x000ee400080410ff */
[----:B---3--:R-:W-:Y:S05]  /*a910*/  @!P2 BRA `(.L_x_184) ;  /* 0xfffffffc00f0a947 */ /* 0x008fea000383ffff */
[----:B------:R-:W-:Y:S05]  /*a920*/  BRA `(.L_x_92) ;  /* 0xffffffa800907947 */ /* 0x000fea000383ffff */
.L_x_96:
[----:B--2---:R-:W-:Y:S07]  /*a930*/  MOV R0, UR21 ;  /* 0x0000001500007c02 */ /* 0x004fee0008000f00 */
.L_x_185:
[----:B--2---:R2:W3:Y:S02]  /*a940*/  SYNCS.PHASECHK.TRANS64.TRYWAIT P0, [R0+URZ+0x60], R9 ;  /* 0x00006009000075a7 */ /* 0x0044e400080011ff */
[----:B---3--:R-:W-:Y:S05]  /*a950*/  @!P0 NANOSLEEP.SYNCS 0x989680 ;  /* 0x009896800000895d */ /* 0x008fea0003900000 */
[----:B------:R-:W3:Y:S02]  /*a960*/  @!P0 SYNCS.PHASECHK.TRANS64 P0, [R0+URZ+0x60], R9 ;  /* 0x00006009000085a7 */ /* 0x000ee400080010ff */
[----:B---3--:R-:W-:Y:S05]  /*a970*/  @!P0 BRA `(.L_x_185) ;  /* 0xfffffffc00f08947 */ /* 0x008fea000383ffff */
[----:B------:R-:W-:Y:S05]  /*a980*/  BRA `(.L_x_186) ;  /* 0xffffffa800ec7947 */ /* 0x000fea000383ffff */
.L_x_97:
[----:B------:R-:W-:Y:S07]  /*a990*/  MOV R0, UR21 ;  /* 0x0000001500007c02 */ /* 0x000fee0008000f00 */
.L_x_187:
[----:B--2---:R2:W3:Y:S02]  /*a9a0*/  SYNCS.PHASECHK.TRANS64.TRYWAIT P0, [R0+URZ+0x68], R9 ;  /* 0x00006809000075a7 */ /* 0x0044e400080011ff */
[----:B---3--:R-:W-:Y:S05]  /*a9b0*/  @!P0 NANOSLEEP.SYNCS 0x989680 ;  /* 0x009896800000895d */ /* 0x008fea0003900000 */
[----:B------:R-:W3:Y:S02]  /*a9c0*/  @!P0 SYNCS.PHASECHK.TRANS64 P0, [R0+URZ+0x68], R9 ;  /* 0x00006809000085a7 */ /* 0x000ee400080010ff */
[----:B---3--:R-:W-:Y:S05]  /*a9d0*/  @!P0 BRA `(.L_x_187) ;  /* 0xfffffffc00f08947 */ /* 0x008fea000383ffff */
[----:B------:R-:W-:Y:S05]  /*a9e0*/  BRA `(.L_x_188) ;  /* 0xffffffac00287947 */ /* 0x000fea000383ffff */
.L_x_98:
[----:B------:R-:W-:Y:S07]  /*a9f0*/  MOV R0, UR21 ;  /* 0x0000001500007c02 */ /* 0x000fee0008000f00 */
.L_x_189:
[----:B--2---:R2:W3:Y:S02]  /*aa00*/  SYNCS.PHASECHK.TRANS64.TRYWAIT P0, [R0+URZ+0x70], R9 ;  /* 0x00007009000075a7 */ /* 0x0044e400080011ff */
[----:B---3--:R-:W-:Y:S05]  /*aa10*/  @!P0 NANOSLEEP.SYNCS 0x989680 ;  /* 0x009896800000895d */ /* 0x008fea0003900000 */
[----:B------:R-:W3:Y:S02]  /*aa20*/  @!P0 SYNCS.PHASECHK.TRANS64 P0, [R0+URZ+0x70], R9 ;  /* 0x00007009000085a7 */ /* 0x000ee400080010ff */
[----:B---3--:R-:W-:Y:S05]  /*aa30*/  @!P0 BRA `(.L_x_189) ;  /* 0xfffffffc00f08947 */ /* 0x008fea000383ffff */
[----:B------:R-:W-:Y:S05]  /*aa40*/  BRA `(.L_x_190) ;  /* 0xffffffac00707947 */ /* 0x000fea000383ffff */
.L_x_99:
[----:B------:R-:W-:Y:S07]  /*aa50*/  MOV R0, UR21 ;  /* 0x0000001500007c02 */ /* 0x000fee0008000f00 */
.L_x_191:
[----:B--2---:R2:W3:Y:S02]  /*aa60*/  SYNCS.PHASECHK.TRANS64.TRYWAIT P0, [R0+URZ+0x78], R9 ;  /* 0x00007809000075a7 */ /* 0x0044e400080011ff */
[----:B---3--:R-:W-:Y:S05]  /*aa70*/  @!P0 NANOSLEEP.SYNCS 0x989680 ;  /* 0x009896800000895d */ /* 0x008fea0003900000 */
[----:B------:R-:W3:Y:S02]  /*aa80*/  @!P0 SYNCS.PHASECHK.TRANS64 P0, [R0+URZ+0x78], R9 ;  /* 0x00007809000085a7 */ /* 0x000ee400080010ff */
[----:B---3--:R-:W-:Y:S05]  /*aa90*/  @!P0 BRA `(.L_x_191) ;  /* 0xfffffffc00f08947 */ /* 0x008fea000383ffff */
[----:B------:R-:W-:Y:S05]  /*aaa0*/  BRA `(.L_x_192) ;  /* 0xffffffac00b47947 */ /* 0x000fea000383ffff */
.L_x_101:
[----:B------:R-:W-:-:S07]  /*aab0*/  MOV R0, UR21 ;  /* 0x0000001500007c02 */ /* 0x000fce0008000f00 */
.L_x_193:
[----:B---3--:R3:W4:Y:S02]  /*aac0*/  SYNCS.PHASECHK.TRANS64.TRYWAIT P0, [R0+URZ+0x60], R3 ;  /* 0x00006003000075a7 */ /* 0x00872400080011ff */
[----:B----4-:R-:W-:Y:S05]  /*aad0*/  @!P0 NANOSLEEP.SYNCS 0x989680 ;  /* 0x009896800000895d */ /* 0x010fea0003900000 */
[----:B------:R-:W4:Y:S02]  /*aae0*/  @!P0 SYNCS.PHASECHK.TRANS64 P0, [R0+URZ+0x60], R3 ;  /* 0x00006003000085a7 */ /* 0x000f2400080010ff */
[----:B----4-:R-:W-:Y:S05]  /*aaf0*/  @!P0 BRA `(.L_x_193) ;  /* 0xfffffffc00f08947 */ /* 0x010fea000383ffff */
[----:B------:R-:W-:Y:S05]  /*ab00*/  BRA `(.L_x_194) ;  /* 0xffffffb000287947 */ /* 0x000fea000383ffff */
.L_x_102:
[----:B---3--:R-:W-:-:S07]  /*ab10*/  MOV R0, UR21 ;  /* 0x0000001500007c02 */ /* 0x008fce0008000f00 */
.L_x_195:
[----:B---3--:R3:W4:Y:S02]  /*ab20*/  SYNCS.PHASECHK.TRANS64.TRYWAIT P0, [R0+URZ+0x68], R3 ;  /* 0x00006803000075a7 */ /* 0x00872400080011ff */
[----:B----4-:R-:W-:Y:S05]  /*ab30*/  @!P0 NANOSLEEP.SYNCS 0x989680 ;  /* 0x009896800000895d */ /* 0x010fea0003900000 */
[----:B------:R-:W4:Y:S02]  /*ab40*/  @!P0 SYNCS.PHASECHK.TRANS64 P0, [R0+URZ+0x68], R3 ;  /* 0x00006803000085a7 */ /* 0x000f2400080010ff */
[----:B----4-:R-:W-:Y:S05]  /*ab50*/  @!P0 BRA `(.L_x_195) ;  /* 0xfffffffc00f08947 */ /* 0x010fea000383ffff */
[----:B------:R-:W-:Y:S05]  /*ab60*/  BRA `(.L_x_196) ;  /* 0xffffffb000187947 */ /* 0x000fea000383ffff */
.L_x_103:
[----:B---3--:R-:W-:-:S07]  /*ab70*/  MOV R0, UR21 ;  /* 0x0000001500007c02 */ /* 0x008fce0008000f00 */
.L_x_197:
[----:B---3--:R3:W4:Y:S02]  /*ab80*/  SYNCS.PHASECHK.TRANS64.TRYWAIT P0, [R0+URZ+0x70], R3 ;  /* 0x00007003000075a7 */ /* 0x00872400080011ff */
[----:B----4-:R-:W-:Y:S05]  /*ab90*/  @!P0 NANOSLEEP.SYNCS 0x989680 ;  /* 0x009896800000895d */ /* 0x010fea0003900000 */
[----:B------:R-:W4:Y:S02]  /*aba0*/  @!P0 SYNCS.PHASECHK.TRANS64 P0, [R0+URZ+0x70], R3 ;  /* 0x00007003000085a7 */ /* 0x000f2400080010ff */
[----:B----4-:R-:W-:Y:S05]  /*abb0*/  @!P0 BRA `(.L_x_197) ;  /* 0xfffffffc00f08947 */ /* 0x010fea000383ffff */
[----:B------:R-:W-:Y:S05]  /*abc0*/  BRA `(.L_x_198) ;  /* 0xffffffb000087947 */ /* 0x000fea000383ffff */
.L_x_105:
[----:B--2---:R2:W3:Y:S02]  /*abd0*/  SYNCS.PHASECHK.TRANS64.TRYWAIT P0, [R3+URZ+0x90], R0 ;  /* 0x00009000030075a7 */ /* 0x0044e400080011ff */
[----:B---3--:R-:W-:Y:S05]  /*abe0*/  @!P0 NANOSLEEP.SYNCS 0x989680 ;  /* 0x009896800000895d */ /* 0x008fea0003900000 */
[----:B------:R-:W3:Y:S02]  /*abf0*/  @!P0 SYNCS.PHASECHK.TRANS64 P0, [R3+URZ+0x90], R0 ;  /* 0x00009000030085a7 */ /* 0x000ee400080010ff */
[----:B---3--:R-:W-:Y:S05]  /*ac00*/  @!P0 BRA `(.L_x_105) ;  /* 0xfffffffc00f08947 */ /* 0x008fea000383ffff */
[----:B------:R-:W-:Y:S05]  /*ac10*/  BRA `(.L_x_199) ;  /* 0xffffffb000c87947 */ /* 0x000fea000383ffff */
.L_x_116:
[----:B-1----:R-:W-:Y:S04]  /*ac20*/  MOV R0, UR44 ;  /* 0x0000002c00007c02 */ /* 0x002fe80008000f00 */
[----:B------:R1:W2:Y:S03]  /*ac30*/  SYNCS.PHASECHK.TRANS64.TRYWAIT P0, [R0+URZ+0x40], R5 ;  /* 0x00004005000075a7 */ /* 0x0002a600080011ff */
[----:B--2---:R-:W-:Y:S05]  /*ac40*/  @!P0 NANOSLEEP.SYNCS 0x989680 ;  /* 0x009896800000895d */ /* 0x004fea0003900000 */
[----:B------:R-:W2:Y:S02]  /*ac50*/  @!P0 SYNCS.PHASECHK.TRANS64 P0, [R0+URZ+0x40], R5 ;  /* 0x00004005000085a7 */ /* 0x000ea400080010ff */
[----:B--2---:R-:W-:Y:S05]  /*ac60*/  @!P0 BRA `(.L_x_116) ;  /* 0xfffffffc00ec8947 */ /* 0x004fea000383ffff */
[----:B------:R-:W-:Y:S05]  /*ac70*/  BRA `(.L_x_115) ;  /* 0xffffffc0001c7947 */ /* 0x000fea000383ffff */
.L_x_118:
[----:B-1----:R1:W3:Y:S02]  /*ac80*/  SYNCS.PHASECHK.TRANS64.TRYWAIT P1, [R100+URZ+0xb0], R3 ;  /* 0x0000b003640075a7 */ /* 0x0022e400080211ff */
[----:B---3--:R-:W-:Y:S05]  /*ac90*/  @!P1 NANOSLEEP.SYNCS 0x989680 ;  /* 0x009896800000995d */ /* 0x008fea0003900000 */
[----:B------:R-:W3:Y:S02]  /*aca0*/  @!P1 SYNCS.PHASECHK.TRANS64 P1, [R100+URZ+0xb0], R3 ;  /* 0x0000b003640095a7 */ /* 0x000ee400080210ff */
[----:B---3--:R-:W-:Y:S05]  /*acb0*/  @!P1 BRA `(.L_x_118) ;  /* 0xfffffffc00f09947 */ /* 0x008fea000383ffff */
[----:B------:R-:W-:Y:S05]  /*acc0*/  BRA `(.L_x_117) ;  /* 0xffffffc000447947 */ /* 0x000fea000383ffff */
.L_x_127:
[----:B---3--:R3:W4:Y:S02]  /*acd0*/  SYNCS.PHASECHK.TRANS64.TRYWAIT P0, [R3+URZ+0x40], R0 ;  /* 0x00004000030075a7 */ /* 0x00872400080011ff */
[----:B----4-:R-:W-:Y:S05]  /*ace0*/  @!P0 NANOSLEEP.SYNCS 0x989680 ;  /* 0x009896800000895d */ /* 0x010fea0003900000 */
[----:B------:R-:W4:Y:S02]  /*acf0*/  @!P0 SYNCS.PHASECHK.TRANS64 P0, [R3+URZ+0x40], R0 ;  /* 0x00004000030085a7 */ /* 0x000f2400080010ff */
[----:B----4-:R-:W-:Y:S05]  /*ad00*/  @!P0 BRA `(.L_x_127) ;  /* 0xfffffffc00f08947 */ /* 0x010fea000383ffff */
[----:B------:R-:W-:Y:S05]  /*ad10*/  BRA `(.L_x_126) ;  /* 0xffffffcc00207947 */ /* 0x000fea000383ffff */
.L_x_135:
[----:B---3--:R3:W4:Y:S02]  /*ad20*/  SYNCS.PHASECHK.TRANS64.TRYWAIT P0, [R62+URZ+0x40], R5 ;  /* 0x000040053e0075a7 */ /* 0x00872400080011ff */
[----:B----4-:R-:W-:Y:S05]  /*ad30*/  @!P0 NANOSLEEP.SYNCS 0x989680 ;  /* 0x009896800000895d */ /* 0x010fea0003900000 */
[----:B------:R-:W4:Y:S02]  /*ad40*/  @!P0 SYNCS.PHASECHK.TRANS64 P0, [R62+URZ+0x40], R5 ;  /* 0x000040053e0085a7 */ /* 0x000f2400080010ff */
[----:B----4-:R-:W-:Y:S05]  /*ad50*/  @!P0 BRA `(.L_x_135) ;  /* 0xfffffffc00f08947 */ /* 0x010fea000383ffff */
[----:B------:R-:W-:Y:S05]  /*ad60*/  BRA `(.L_x_134) ;  /* 0xffffffd800247947 */ /* 0x000fea000383ffff */
.L_x_143:
[----:B---3--:R3:W4:Y:S02]  /*ad70*/  SYNCS.PHASECHK.TRANS64.TRYWAIT P0, [R62+URZ+0x40], R5 ;  /* 0x000040053e0075a7 */ /* 0x00872400080011ff */
[----:B----4-:R-:W-:Y:S05]  /*ad80*/  @!P0 NANOSLEEP.SYNCS 0x989680 ;  /* 0x009896800000895d */ /* 0x010fea0003900000 */
[----:B------:R-:W4:Y:S02]  /*ad90*/  @!P0 SYNCS.PHASECHK.TRANS64 P0, [R62+URZ+0x40], R5 ;  /* 0x000040053e0085a7 */ /* 0x000f2400080010ff */
[----:B----4-:R-:W-:Y:S05]  /*ada0*/  @!P0 BRA `(.L_x_143) ;  /* 0xfffffffc00f08947 */ /* 0x010fea000383ffff */
[----:B------:R-:W-:Y:S05]  /*adb0*/  BRA `(.L_x_142) ;  /* 0xffffffe400287947 */ /* 0x000fea000383ffff */
        .weak           $__internal_0_$__cuda_sm10x_tcgen05_guardrail_trap_col_being_dealloced_not_returned_by_alloc
        .type           $__internal_0_$__cuda_sm10x_tcgen05_guardrail_trap_col_being_dealloced_not_returned_by_alloc,@function
        .size           $__internal_0_$__cuda_sm10x_tcgen05_guardrail_trap_col_being_dealloced_not_returned_by_alloc,($__internal_1_$__cuda_sm10x_tcgen05_guardrail_trap_phase_invalid_during_alloc - $__internal_0_$__cuda_sm10x_tcgen05_guardrail_trap_col_being_dealloced_not_returned_by_alloc)
$__internal_0_$__cuda_sm10x_tcgen05_guardrail_trap_col_being_dealloced_not_returned_by_alloc:
[----:B------:R-:W-:Y:S05]  /*adc0*/  BPT.TRAP 0x1 ;  /* 0x000000040000795c */ /* 0x000fea0000300000 */
[----:B------:R-:W-:-:S04]  /*add0*/  HFMA2 R3, -RZ, RZ, 0, 0 ;  /* 0x00000000ff037431 */ /* 0x000fc800000001ff */
[----:B------:R-:W-:Y:S05]  /*ade0*/  RET.REL.NODEC R2 `(_ZN7cutlass13device_kernelINS_4gemm6kernel13GemmUniversalIN4cute5tupleIJiiiiEEENS1_10collective13CollectiveMmaINS1_35MainloopSm100TmaUmmaWarpSpecializedILi4ELi2ELi4ENS5_IJNS4_1CILi4EEESB_NSA_ILi1EEEEEEEENS5_IJNSA_ILi256EEENSA_ILi128EEESG_EEENS_10bfloat16_tENS5_IJlSC_lEEESI_SJ_NS4_8TiledMMAINS4_8MMA_AtomIJNS4_26SM100_MMA_F16BF16_2x1SM_SSISI_SI_fLi256ELi128ELNS4_4UMMA5MajorE0ELSO_0ELNSN_7ScaleInE0ELSP_0EEEEEENS4_6LayoutINS5_IJSC_SC_SC_EEENS5_IJNSA_ILi0EEESU_SU_EEEEENS5_IJNS4_10UnderscoreESX_SX_EEEEENS4_28SM100_TMA_2SM_LOAD_MULTICASTENS4_14ComposedLayoutINS4_7SwizzleILi3ELi4ELi3EEENS4_18smem_ptr_flag_bitsILi16EEENSS_INS5_IJNSA_ILi8EEENSA_ILi64EEEEEENS5_IJS17_SC_EEEEEEEvNS4_8identityES10_S1B_vS1C_EENS_8epilogue10collective18CollectiveEpilogueINS1E_23Sm100TmaWarpSpecializedILi4ELi2ELi32ELb1ELb0EEEJNS5_IJSG_SG_SG_EEENS5_IJNSS_ISG_SC_EENSS_INSA_ILi32EEESC_EEEEESI_SJ_SI_SJ_NS1E_6fusion15FusionCallbacksIS1I_NS1O_17LinearCombinationISI_fSI_fLNS_15FloatRoundStyleE2EEES1J_S1N_JEEENS4_5SM1004TMEM4LOAD26SM100_TMEM_LOAD_32dp32b32xENS4_13SM90_TMA_LOADENS11_INS12_ILi2ELi4ELi3EEES15_NSS_INS5_IJS16_S1L_EEENS5_IJS1L_SC_EEEEEEENS4_39AutoVectorizingCopyWithAssumedAlignmentILi128EEENS4_14SM90_TMA_STOREES23_S25_S25_EEEvvEEEEvNT_6ParamsE) ;  /* 0xffffff5002847950 */ /* 0x000fea0003c3ffff */
        .weak           $__internal_1_$__cuda_sm10x_tcgen05_guardrail_trap_phase_invalid_during_alloc
        .type           $__internal_1_$__cuda_sm10x_tcgen05_guardrail_trap_phase_invalid_during_alloc,@function
        .size           $__internal_1_$__cuda_sm10x_tcgen05_guardrail_trap_phase_invalid_during_alloc,($__internal_2_$__cuda_sm10x_tcgen05_guardrail_trap_unallocated_columns_being_dealloced - $__internal_1_$__cuda_sm10x_tcgen05_guardrail_trap_phase_invalid_during_alloc)
$__internal_1_$__cuda_sm10x_tcgen05_guardrail_trap_phase_invalid_during_alloc:
[----:B------:R-:W-:Y:S05]  /*adf0*/  BPT.TRAP 0x1 ;  /* 0x000000040000795c */ /* 0x000fea0000300000 */
[----:B------:R-:W-:-:S04]  /*ae00*/  MOV R5, 0x0 ;  /* 0x0000000000057802 */ /* 0x000fc80000000f00 */
[----:B------:R-:W-:Y:S05]  /*ae10*/  RET.REL.NODEC R4 `(_ZN7cutlass13device_kernelINS_4gemm6kernel13GemmUniversalIN4cute5tupleIJiiiiEEENS1_10collective13CollectiveMmaINS1_35MainloopSm100TmaUmmaWarpSpecializedILi4ELi2ELi4ENS5_IJNS4_1CILi4EEESB_NSA_ILi1EEEEEEEENS5_IJNSA_ILi256EEENSA_ILi128EEESG_EEENS_10bfloat16_tENS5_IJlSC_lEEESI_SJ_NS4_8TiledMMAINS4_8MMA_AtomIJNS4_26SM100_MMA_F16BF16_2x1SM_SSISI_SI_fLi256ELi128ELNS4_4UMMA5MajorE0ELSO_0ELNSN_7ScaleInE0ELSP_0EEEEEENS4_6LayoutINS5_IJSC_SC_SC_EEENS5_IJNSA_ILi0EEESU_SU_EEEEENS5_IJNS4_10UnderscoreESX_SX_EEEEENS4_28SM100_TMA_2SM_LOAD_MULTICASTENS4_14ComposedLayoutINS4_7SwizzleILi3ELi4ELi3EEENS4_18smem_ptr_flag_bitsILi16EEENSS_INS5_IJNSA_ILi8EEENSA_ILi64EEEEEENS5_IJS17_SC_EEEEEEEvNS4_8identityES10_S1B_vS1C_EENS_8epilogue10collective18CollectiveEpilogueINS1E_23Sm100TmaWarpSpecializedILi4ELi2ELi32ELb1ELb0EEEJNS5_IJSG_SG_SG_EEENS5_IJNSS_ISG_SC_EENSS_INSA_ILi32EEESC_EEEEESI_SJ_SI_SJ_NS1E_6fusion15FusionCallbacksIS1I_NS1O_17LinearCombinationISI_fSI_fLNS_15FloatRoundStyleE2EEES1J_S1N_JEEENS4_5SM1004TMEM4LOAD26SM100_TMEM_LOAD_32dp32b32xENS4_13SM90_TMA_LOADENS11_INS12_ILi2ELi4ELi3EEES15_NSS_INS5_IJS16_S1L_EEENS5_IJS1L_SC_EEEEEEENS4_39AutoVectorizingCopyWithAssumedAlignmentILi128EEENS4_14SM90_TMA_STOREES23_S25_S25_EEEvvEEEEvNT_6ParamsE) ;  /* 0xffffff5004787950 */ /* 0x000fea0003c3ffff */
        .weak           $__internal_2_$__cuda_sm10x_tcgen05_guardrail_trap_unallocated_columns_being_dealloced
        .type           $__internal_2_$__cuda_sm10x_tcgen05_guardrail_trap_unallocated_columns_being_dealloced,@function
        .size           $__internal_2_$__cuda_sm10x_tcgen05_guardrail_trap_unallocated_columns_being_dealloced,(.L_x_201 - $__internal_2_$__cuda_sm10x_tcgen05_guardrail_trap_unallocated_columns_being_dealloced)
$__internal_2_$__cuda_sm10x_tcgen05_guardrail_trap_unallocated_columns_being_dealloced:
[----:B------:R-:W-:Y:S05]  /*ae20*/  BPT.TRAP 0x1 ;  /* 0x000000040000795c */ /* 0x000fea0000300000 */
[----:B------:R-:W-:-:S04]  /*ae30*/  HFMA2 R3, -RZ, RZ, 0, 0 ;  /* 0x00000000ff037431 */ /* 0x000fc800000001ff */
[----:B------:R-:W-:Y:S05]  /*ae40*/  RET.REL.NODEC R2 `(_ZN7cutlass13device_kernelINS_4gemm6kernel13GemmUniversalIN4cute5tupleIJiiiiEEENS1_10collective13CollectiveMmaINS1_35MainloopSm100TmaUmmaWarpSpecializedILi4ELi2ELi4ENS5_IJNS4_1CILi4EEESB_NSA_ILi1EEEEEEEENS5_IJNSA_ILi256EEENSA_ILi128EEESG_EEENS_10bfloat16_tENS5_IJlSC_lEEESI_SJ_NS4_8TiledMMAINS4_8MMA_AtomIJNS4_26SM100_MMA_F16BF16_2x1SM_SSISI_SI_fLi256ELi128ELNS4_4UMMA5MajorE0ELSO_0ELNSN_7ScaleInE0ELSP_0EEEEEENS4_6LayoutINS5_IJSC_SC_SC_EEENS5_IJNSA_ILi0EEESU_SU_EEEEENS5_IJNS4_10UnderscoreESX_SX_EEEEENS4_28SM100_TMA_2SM_LOAD_MULTICASTENS4_14ComposedLayoutINS4_7SwizzleILi3ELi4ELi3EEENS4_18smem_ptr_flag_bitsILi16EEENSS_INS5_IJNSA_ILi8EEENSA_ILi64EEEEEENS5_IJS17_SC_EEEEEEEvNS4_8identityES10_S1B_vS1C_EENS_8epilogue10collective18CollectiveEpilogueINS1E_23Sm100TmaWarpSpecializedILi4ELi2ELi32ELb1ELb0EEEJNS5_IJSG_SG_SG_EEENS5_IJNSS_ISG_SC_EENSS_INSA_ILi32EEESC_EEEEESI_SJ_SI_SJ_NS1E_6fusion15FusionCallbacksIS1I_NS1O_17LinearCombinationISI_fSI_fLNS_15FloatRoundStyleE2EEES1J_S1N_JEEENS4_5SM1004TMEM4LOAD26SM100_TMEM_LOAD_32dp32b32xENS4_13SM90_TMA_LOADENS11_INS12_ILi2ELi4ELi3EEES15_NSS_INS5_IJS16_S1L_EEENS5_IJS1L_SC_EEEEEEENS4_39AutoVectorizingCopyWithAssumedAlignmentILi128EEENS4_14SM90_TMA_STOREES23_S25_S25_EEEvvEEEEvNT_6ParamsE) ;  /* 0xffffff50026c7950 */ /* 0x000fea0003c3ffff */
.L_x_200:
[----:B------:R-:W-:-:S00]  /*ae50*/  BRA `(.L_x_200) ;  /* 0xfffffffc00fc7947 */ /* 0x000fc0000383ffff */
[----:B------:R-:W-:-:S00]  /*ae60*/  NOP ;  /* 0x0000000000007918 */ /* 0x000fc00000000000 */
        /* <DEDUP_REMOVED lines=9> */
.L_x_201:


//--------------------- .nv.global.init           --------------------------
	.section	.nv.global.init,"aw",@progbits
.nv.global.init:
	.type		$str$27,@object
	.size		$str$27,($str$28 - $str$27)
$str$27:
        /*0000*/ 	.byte	0x28, 0x61, 0x64, 0x64, 0x72, 0x65, 0x73, 0x73, 0x20, 0x26, 0x20, 0x6d, 0x61, 0x73, 0x6b, 0x29
        /*0010*/ 	.byte	0x20, 0x3d, 0x3d, 0x20, 0x30, 0x00
	.type		$str$28,@object
	.size		$str$28,($str$26 - $str$28)
$str$28:
        /*0016*/ 	.byte	0x2f, 0x74, 0x6d, 0x70, 0x2f, 0x63, 0x75, 0x74, 0x6c, 0x61, 0x73, 0x73, 0x5f, 0x73, 0x77, 0x65
        /*0026*/ 	.byte	0x65, 0x70, 0x5f, 0x73, 0x72, 0x63, 0x2f, 0x69, 0x6e, 0x63, 0x6c, 0x75, 0x64, 0x65, 0x2f, 0x63
        /*0036*/ 	.byte	0x75, 0x74, 0x65, 0x2f, 0x70, 0x6f, 0x69, 0x6e, 0x74, 0x65, 0x72, 0x5f, 0x66, 0x6c, 0x61, 0x67
        /*0046*/ 	.byte	0x67, 0x65, 0x64, 0x2e, 0x68, 0x70, 0x70, 0x00
	.type		$str$26,@object
	.size		$str$26,($str$25 - $str$26)
$str$26:
        /*004e*/ 	.byte	0x2f, 0x74, 0x6d, 0x70, 0x2f, 0x63, 0x75, 0x74, 0x6c, 0x61, 0x73, 0x73, 0x5f, 0x73, 0x77, 0x65
        /*005e*/ 	.byte	0x65, 0x70, 0x5f, 0x73, 0x72, 0x63, 0x2f, 0x69, 0x6e, 0x63, 0x6c, 0x75, 0x64, 0x65, 0x2f, 0x63
        /*006e*/ 	.byte	0x75, 0x74, 0x65, 0x2f, 0x61, 0x74, 0x6f, 0x6d, 0x2f, 0x63, 0x6f, 0x70, 0x79, 0x5f, 0x74, 0x72
        /*007e*/ 	.byte	0x61, 0x69, 0x74, 0x73, 0x5f, 0x73, 0x6d, 0x31, 0x30, 0x30, 0x2e, 0x68, 0x70, 0x70, 0x00
	.type		$str$25,@object
	.size		$str$25,(__unnamed_1 - $str$25)
$str$25:
        /*008d*/ 	.byte	0x28, 0x28, 0x75, 0x69, 0x6e, 0x74, 0x33, 0x32, 0x5f, 0x74, 0x28, 0x74, 0x68, 0x72, 0x65, 0x61
        /*009d*/ 	.byte	0x64, 0x49, 0x64, 0x78, 0x2e, 0x78, 0x29, 0x20, 0x2f, 0x20, 0x33, 0x32, 0x29, 0x20, 0x25, 0x20
        /*00ad*/ 	.byte	0x34, 0x29, 0x20, 0x3d, 0x3d, 0x20, 0x28, 0x28, 0x28, 0x74, 0x6d, 0x65, 0x6d, 0x5f, 0x61, 0x64
        /*00bd*/ 	.byte	0x64, 0x72, 0x20, 0x3e, 0x3e, 0x20, 0x31, 0x36, 0x29, 0x20, 0x2f, 0x20, 0x33, 0x32, 0x29, 0x20
        /*00cd*/ 	.byte	0x25, 0x20, 0x34, 0x29, 0x00
	.type		__unnamed_1,@object
	.size		__unnamed_1,(__unnamed_2 - __unnamed_1)
__unnamed_1:
        /*00d2*/ 	.byte	0x61, 0x75, 0x74, 0x6f, 0x20, 0x63, 0x75, 0x74, 0x65, 0x3a, 0x3a, 0x61, 0x73, 0x5f, 0x70, 0x6f
        /* <DEDUP_REMOVED lines=24> */
        /*0262*/ 	.byte	0x34, 0x30, 0x39, 0x36, 0x3e, 0x3e, 0x3e, 0x3e, 0x5d, 0x00
	.type		__unnamed_2,@object
	.size		__unnamed_2,(.L_2 - __unnamed_2)
__unnamed_2:
        /* <DEDUP_REMOVED lines=42> */
        /*050c*/ 	.byte	0x3e, 0x3e, 0x5d, 0x00
.L_2:


//--------------------- .nv.shared._ZN7cutlass13device_kernelINS_4gemm6kernel13GemmUniversalIN4cute5tupleIJiiiiEEENS1_10collective13CollectiveMmaINS1_35MainloopSm100TmaUmmaWarpSpecializedILi4ELi2ELi4ENS5_IJNS4_1CILi4EEESB_NSA_ILi1EEEEEEEENS5_IJNSA_ILi256EEENSA_ILi128EEESG_EEENS_10bfloat16_tENS5_IJlSC_lEEESI_SJ_NS4_8TiledMMAINS4_8MMA_AtomIJNS4_26SM100_MMA_F16BF16_2x1SM_SSISI_SI_fLi256ELi128ELNS4_4UMMA5MajorE0ELSO_0ELNSN_7ScaleInE0ELSP_0EEEEEENS4_6LayoutINS5_IJSC_SC_SC_EEENS5_IJNSA_ILi0EEESU_SU_EEEEENS5_IJNS4_10UnderscoreESX_SX_EEEEENS4_28SM100_TMA_2SM_LOAD_MULTICASTENS4_14ComposedLayoutINS4_7SwizzleILi3ELi4ELi3EEENS4_18smem_ptr_flag_bitsILi16EEENSS_INS5_IJNSA_ILi8EEENSA_ILi64EEEEEENS5_IJS17_SC_EEEEEEEvNS4_8identityES10_S1B_vS1C_EENS_8epilogue10collective18CollectiveEpilogueINS1E_23Sm100TmaWarpSpecializedILi4ELi2ELi32ELb1ELb0EEEJNS5_IJSG_SG_SG_EEENS5_IJNSS_ISG_SC_EENSS_INSA_ILi32EEESC_EEEEESI_SJ_SI_SJ_NS1E_6fusion15FusionCallbacksIS1I_NS1O_17LinearCombinationISI_fSI_fLNS_15FloatRoundStyleE2EEES1J_S1N_JEEENS4_5SM1004TMEM4LOAD26SM100_TMEM_LOAD_32dp32b32xENS4_13SM90_TMA_LOADENS11_INS12_ILi2ELi4ELi3EEES15_NSS_INS5_IJS16_S1L_EEENS5_IJS1L_SC_EEEEEEENS4_39AutoVectorizingCopyWithAssumedAlignmentILi128EEENS4_14SM90_TMA_STOREES23_S25_S25_EEEvvEEEEvNT_6ParamsE --------------------------
	.section	.nv.shared._ZN7cutlass13device_kernelINS_4gemm6kernel13GemmUniversalIN4cute5tupleIJiiiiEEENS1_10collective13CollectiveMmaINS1_35MainloopSm100TmaUmmaWarpSpecializedILi4ELi2ELi4ENS5_IJNS4_1CILi4EEESB_NSA_ILi1EEEEEEEENS5_IJNSA_ILi256EEENSA_ILi128EEESG_EEENS_10bfloat16_tENS5_IJlSC_lEEESI_SJ_NS4_8TiledMMAINS4_8MMA_AtomIJNS4_26SM100_MMA_F16BF16_2x1SM_SSISI_SI_fLi256ELi128ELNS4_4UMMA5MajorE0ELSO_0ELNSN_7ScaleInE0ELSP_0EEEEEENS4_6LayoutINS5_IJSC_SC_SC_EEENS5_IJNSA_ILi0EEESU_SU_EEEEENS5_IJNS4_10UnderscoreESX_SX_EEEEENS4_28SM100_TMA_2SM_LOAD_MULTICASTENS4_14ComposedLayoutINS4_7SwizzleILi3ELi4ELi3EEENS4_18smem_ptr_flag_bitsILi16EEENSS_INS5_IJNSA_ILi8EEENSA_ILi64EEEEEENS5_IJS17_SC_EEEEEEEvNS4_8identityES10_S1B_vS1C_EENS_8epilogue10collective18CollectiveEpilogueINS1E_23Sm100TmaWarpSpecializedILi4ELi2ELi32ELb1ELb0EEEJNS5_IJSG_SG_SG_EEENS5_IJNSS_ISG_SC_EENSS_INSA_ILi32EEESC_EEEEESI_SJ_SI_SJ_NS1E_6fusion15FusionCallbacksIS1I_NS1O_17LinearCombinationISI_fSI_fLNS_15FloatRoundStyleE2EEES1J_S1N_JEEENS4_5SM1004TMEM4LOAD26SM100_TMEM_LOAD_32dp32b32xENS4_13SM90_TMA_LOADENS11_INS12_ILi2ELi4ELi3EEES15_NSS_INS5_IJS16_S1L_EEENS5_IJS1L_SC_EEEEEEENS4_39AutoVectorizingCopyWithAssumedAlignmentILi128EEENS4_14SM90_TMA_STOREES23_S25_S25_EEEvvEEEEvNT_6ParamsE,"aw",@nobits
	.sectionflags	@""
	.align	16
	.zero		1024


//--------------------- .nv.shared.reserved.0     --------------------------
	.section	.nv.shared.reserved.0,"aw",@nobits
	.weak		__nv_reservedSMEM_offset_0_alias
	.size		__nv_reservedSMEM_offset_0_alias, 0, 64
	.other		__nv_reservedSMEM_offset_0_alias,@"STO_CUDA_RESERVED_SHARED STV_DEFAULT"
__nv_reservedSMEM_offset_0_alias:
	.zero		0
.nv.shared.reserved.0:
	.zero		64
	.weak		__nv_reservedSMEM_tcgen05_partition
	.type		__nv_reservedSMEM_tcgen05_partition,@object
	.size		__nv_reservedSMEM_tcgen05_partition,(.L_0 - __nv_reservedSMEM_tcgen05_partition)
__nv_reservedSMEM_tcgen05_partition:
	.zero		32
.L_0:


//--------------------- .nv.global                --------------------------
	.section	.nv.global,"aw",@nobits
.nv.global:
	.type		_ZN40_INTERNAL_1eb0135e_4_k_cu_5934a3f2_206174cute1_E,@object
	.size		_ZN40_INTERNAL_1eb0135e_4_k_cu_5934a3f2_206174cute1_E,(_ZN40_INTERNAL_1eb0135e_4_k_cu_5934a3f2_206174cuda3std3__45__cpo6cbeginE - _ZN40_INTERNAL_1eb0135e_4_k_cu_5934a3f2_206174cute1_E)
_ZN40_INTERNAL_1eb0135e_4_k_cu_5934a3f2_206174cute1_E:
	.zero		1
	.type		_ZN40_INTERNAL_1eb0135e_4_k_cu_5934a3f2_206174cuda3std3__45__cpo6cbeginE,@object
	.size		_ZN40_INTERNAL_1eb0135e_4_k_cu_5934a3f2_206174cuda3std3__45__cpo6cbeginE,(_ZN40_INTERNAL_1eb0135e_4_k_cu_5934a3f2_206174cuda3std3__48in_placeE - _ZN40_INTERNAL_1eb0135e_4_k_cu_5934a3f2_206174cuda3std3__45__cpo6cbeginE)
_ZN40_INTERNAL_1eb0135e_4_k_cu_5934a3f2_206174cuda3std3__45__cpo6cbeginE:
	.zero		1
	.type		_ZN40_INTERNAL_1eb0135e_4_k_cu_5934a3f2_206174cuda3std3__48in_placeE,@object
	.size		_ZN40_INTERNAL_1eb0135e_4_k_cu_5934a3f2_206174cuda3std3__48in_placeE,(_ZN40_INTERNAL_1eb0135e_4_k_cu_5934a3f2_206174cuda3std6ranges3__45__cpo9iter_moveE - _ZN40_INTERNAL_1eb0135e_4_k_cu_5934a3f2_206174cuda3std3__48in_placeE)
_ZN40_INTERNAL_1eb0135e_4_k_cu_5934a3f2_206174cuda3std3__48in_placeE:
	.zero		1
	.type		_ZN40_INTERNAL_1eb0135e_4_k_cu_5934a3f2_206174cuda3std6ranges3__45__cpo9iter_moveE,@object
	.size		_ZN40_INTERNAL_1eb0135e_4_k_cu_5934a3f2_206174cuda3std6ranges3__45__cpo9iter_moveE,(_ZN40_INTERNAL_1eb0135e_4_k_cu_5934a3f2_206174cuda3std3__45__cpo5beginE - _ZN40_INTERNAL_1eb0135e_4_k_cu_5934a3f2_206174cuda3std6ranges3__45__cpo9iter_moveE)
_ZN40_INTERNAL_1eb0135e_4_k_cu_5934a3f2_206174cuda3std6ranges3__45__cpo9iter_moveE:
	.zero		1
	.type		_ZN40_INTERNAL_1eb0135e_4_k_cu_5934a3f2_206174cuda3std3__45__cpo5beginE,@object
	.size		_ZN40_INTERNAL_1eb0135e_4_k_cu_5934a3f2_206174cuda3std3__45__cpo5beginE,(_ZN40_INTERNAL_1eb0135e_4_k_cu_5934a3f2_206174cuda3std3__442_GLOBAL__N__1eb0135e_4_k_cu_5934a3f2_206176ignoreE - _ZN40_INTERNAL_1eb0135e_4_k_cu_5934a3f2_206174cuda3std3__45__cpo5beginE)
_ZN40_INTERNAL_1eb0135e_4_k_cu_5934a3f2_206174cuda3std3__45__cpo5beginE:
	.zero		1
	.type		_ZN40_INTERNAL_1eb0135e_4_k_cu_5934a3f2_206174cuda3std3__442_GLOBAL__N__1eb0135e_4_k_cu_5934a3f2_206176ignoreE,@object
	.size		_ZN40_INTERNAL_1eb0135e_4_k_cu_5934a3f2_206174cuda3std3__442_GLOBAL__N__1eb0135e_4_k_cu_5934a3f2_206176ignoreE,(_ZN40_INTERNAL_1eb0135e_4_k_cu_5934a3f2_206174cute7productE - _ZN40_INTERNAL_1eb0135e_4_k_cu_5934a3f2_206174cuda3std3__442_GLOBAL__N__1eb0135e_4_k_cu_5934a3f2_206176ignoreE)
_ZN40_INTERNAL_1eb0135e_4_k_cu_5934a3f2_206174cuda3std3__442_GLOBAL__N__1eb0135e_4_k_cu_5934a3f2_206176ignoreE:
	.zero		1
	.type		_ZN40_INTERNAL_1eb0135e_4_k_cu_5934a3f2_206174cute7productE,@object
	.size		_ZN40_INTERNAL_1eb0135e_4_k_cu_5934a3f2_206174cute7productE,(_ZN40_INTERNAL_1eb0135e_4_k_cu_5934a3f2_206174cuda3std3__45__cpo3endE - _ZN40_INTERNAL_1eb0135e_4_k_cu_5934a3f2_206174cute7productE)
_ZN40_INTERNAL_1eb0135e_4_k_cu_5934a3f2_206174cute7productE:
	.zero		1
	.type		_ZN40_INTERNAL_1eb0135e_4_k_cu_5934a3f2_206174cuda3std3__45__cpo3endE,@object
	.size		_ZN40_INTERNAL_1eb0135e_4_k_cu_5934a3f2_206174cuda3std3__45__cpo3endE,(_ZN40_INTERNAL_1eb0135e_4_k_cu_5934a3f2_206174cuda3std3__419piecewise_constructE - _ZN40_INTERNAL_1eb0135e_4_k_cu_5934a3f2_206174cuda3std3__45__cpo3endE)
_ZN40_INTERNAL_1eb0135e_4_k_cu_5934a3f2_206174cuda3std3__45__cpo3endE:
	.zero		1
	.type		_ZN40_INTERNAL_1eb0135e_4_k_cu_5934a3f2_206174cuda3std3__419piecewise_constructE,@object
	.size		_ZN40_INTERNAL_1eb0135e_4_k_cu_5934a3f2_206174cuda3std3__419piecewise_constructE,(_ZN40_INTERNAL_1eb0135e_4_k_cu_5934a3f2_206174cuda3std3__45__cpo4cendE - _ZN40_INTERNAL_1eb0135e_4_k_cu_5934a3f2_206174cuda3std3__419piecewise_constructE)
_ZN40_INTERNAL_1eb0135e_4_k_cu_5934a3f2_206174cuda3std3__419piecewise_constructE:
	.zero		1
	.type		_ZN40_INTERNAL_1eb0135e_4_k_cu_5934a3f2_206174cuda3std3__45__cpo4cendE,@object
	.size		_ZN40_INTERNAL_1eb0135e_4_k_cu_5934a3f2_206174cuda3std3__45__cpo4cendE,(_ZN40_INTERNAL_1eb0135e_4_k_cu_5934a3f2_206174cuda3std6ranges3__45__cpo4swapE - _ZN40_INTERNAL_1eb0135e_4_k_cu_5934a3f2_206174cuda3std3__45__cpo4cendE)
_ZN40_INTERNAL_1eb0135e_4_k_cu_5934a3f2_206174cuda3std3__45__cpo4cendE:
	.zero		1
	.type		_ZN40_INTERNAL_1eb0135e_4_k_cu_5934a3f2_206174cuda3std6ranges3__45__cpo4swapE,@object
	.size		_ZN40_INTERNAL_1eb0135e_4_k_cu_5934a3f2_206174cuda3std6ranges3__45__cpo4swapE,(.L_10 - _ZN40_INTERNAL_1eb0135e_4_k_cu_5934a3f2_206174cuda3std6ranges3__45__cpo4swapE)
_ZN40_INTERNAL_1eb0135e_4_k_cu_5934a3f2_206174cuda3std6ranges3__45__cpo4swapE:
	.zero		1
.L_10:


//--------------------- .nv.constant0._ZN7cutlass13device_kernelINS_4gemm6kernel13GemmUniversalIN4cute5tupleIJiiiiEEENS1_10collective13CollectiveMmaINS1_35MainloopSm100TmaUmmaWarpSpecializedILi4ELi2ELi4ENS5_IJNS4_1CILi4EEESB_NSA_ILi1EEEEEEEENS5_IJNSA_ILi256EEENSA_ILi128EEESG_EEENS_10bfloat16_tENS5_IJlSC_lEEESI_SJ_NS4_8TiledMMAINS4_8MMA_AtomIJNS4_26SM100_MMA_F16BF16_2x1SM_SSISI_SI_fLi256ELi128ELNS4_4UMMA5MajorE0ELSO_0ELNSN_7ScaleInE0ELSP_0EEEEEENS4_6LayoutINS5_IJSC_SC_SC_EEENS5_IJNSA_ILi0EEESU_SU_EEEEENS5_IJNS4_10UnderscoreESX_SX_EEEEENS4_28SM100_TMA_2SM_LOAD_MULTICASTENS4_14ComposedLayoutINS4_7SwizzleILi3ELi4ELi3EEENS4_18smem_ptr_flag_bitsILi16EEENSS_INS5_IJNSA_ILi8EEENSA_ILi64EEEEEENS5_IJS17_SC_EEEEEEEvNS4_8identityES10_S1B_vS1C_EENS_8epilogue10collective18CollectiveEpilogueINS1E_23Sm100TmaWarpSpecializedILi4ELi2ELi32ELb1ELb0EEEJNS5_IJSG_SG_SG_EEENS5_IJNSS_ISG_SC_EENSS_INSA_ILi32EEESC_EEEEESI_SJ_SI_SJ_NS1E_6fusion15FusionCallbacksIS1I_NS1O_17LinearCombinationISI_fSI_fLNS_15FloatRoundStyleE2EEES1J_S1N_JEEENS4_5SM1004TMEM4LOAD26SM100_TMEM_LOAD_32dp32b32xENS4_13SM90_TMA_LOADENS11_INS12_ILi2ELi4ELi3EEES15_NSS_INS5_IJS16_S1L_EEENS5_IJS1L_SC_EEEEEEENS4_39AutoVectorizingCopyWithAssumedAlignmentILi128EEENS4_14SM90_TMA_STOREES23_S25_S25_EEEvvEEEEvNT_6ParamsE --------------------------
	.section	.nv.constant0._ZN7cutlass13device_kernelINS_4gemm6kernel13GemmUniversalIN4cute5tupleIJiiiiEEENS1_10collective13CollectiveMmaINS1_35MainloopSm100TmaUmmaWarpSpecializedILi4ELi2ELi4ENS5_IJNS4_1CILi4EEESB_NSA_ILi1EEEEEEEENS5_IJNSA_ILi256EEENSA_ILi128EEESG_EEENS_10bfloat16_tENS5_IJlSC_lEEESI_SJ_NS4_8TiledMMAINS4_8MMA_AtomIJNS4_26SM100_MMA_F16BF16_2x1SM_SSISI_SI_fLi256ELi128ELNS4_4UMMA5MajorE0ELSO_0ELNSN_7ScaleInE0ELSP_0EEEEEENS4_6LayoutINS5_IJSC_SC_SC_EEENS5_IJNSA_ILi0EEESU_SU_EEEEENS5_IJNS4_10UnderscoreESX_SX_EEEEENS4_28SM100_TMA_2SM_LOAD_MULTICASTENS4_14ComposedLayoutINS4_7SwizzleILi3ELi4ELi3EEENS4_18smem_ptr_flag_bitsILi16EEENSS_INS5_IJNSA_ILi8EEENSA_ILi64EEEEEENS5_IJS17_SC_EEEEEEEvNS4_8identityES10_S1B_vS1C_EENS_8epilogue10collective18CollectiveEpilogueINS1E_23Sm100TmaWarpSpecializedILi4ELi2ELi32ELb1ELb0EEEJNS5_IJSG_SG_SG_EEENS5_IJNSS_ISG_SC_EENSS_INSA_ILi32EEESC_EEEEESI_SJ_SI_SJ_NS1E_6fusion15FusionCallbacksIS1I_NS1O_17LinearCombinationISI_fSI_fLNS_15FloatRoundStyleE2EEES1J_S1N_JEEENS4_5SM1004TMEM4LOAD26SM100_TMEM_LOAD_32dp32b32xENS4_13SM90_TMA_LOADENS11_INS12_ILi2ELi4ELi3EEES15_NSS_INS5_IJS16_S1L_EEENS5_IJS1L_SC_EEEEEEENS4_39AutoVectorizingCopyWithAssumedAlignmentILi128EEENS4_14SM90_TMA_STOREES23_S25_S25_EEEvvEEEEvNT_6ParamsE,"a",@progbits
	.sectionflags	@""
	.align	4
.nv.constant0._ZN7cutlass13device_kernelINS_4gemm6kernel13GemmUniversalIN4cute5tupleIJiiiiEEENS1_10collective13CollectiveMmaINS1_35MainloopSm100TmaUmmaWarpSpecializedILi4ELi2ELi4ENS5_IJNS4_1CILi4EEESB_NSA_ILi1EEEEEEEENS5_IJNSA_ILi256EEENSA_ILi128EEESG_EEENS_10bfloat16_tENS5_IJlSC_lEEESI_SJ_NS4_8TiledMMAINS4_8MMA_AtomIJNS4_26SM100_MMA_F16BF16_2x1SM_SSISI_SI_fLi256ELi128ELNS4_4UMMA5MajorE0ELSO_0ELNSN_7ScaleInE0ELSP_0EEEEEENS4_6LayoutINS5_IJSC_SC_SC_EEENS5_IJNSA_ILi0EEESU_SU_EEEEENS5_IJNS4_10UnderscoreESX_SX_EEEEENS4_28SM100_TMA_2SM_LOAD_MULTICASTENS4_14ComposedLayoutINS4_7SwizzleILi3ELi4ELi3EEENS4_18smem_ptr_flag_bitsILi16EEENSS_INS5_IJNSA_ILi8EEENSA_ILi64EEEEEENS5_IJS17_SC_EEEEEEEvNS4_8identityES10_S1B_vS1C_EENS_8epilogue10collective18CollectiveEpilogueINS1E_23Sm100TmaWarpSpecializedILi4ELi2ELi32ELb1ELb0EEEJNS5_IJSG_SG_SG_EEENS5_IJNSS_ISG_SC_EENSS_INSA_ILi32EEESC_EEEEESI_SJ_SI_SJ_NS1E_6fusion15FusionCallbacksIS1I_NS1O_17LinearCombinationISI_fSI_fLNS_15FloatRoundStyleE2EEES1J_S1N_JEEENS4_5SM1004TMEM4LOAD26SM100_TMEM_LOAD_32dp32b32xENS4_13SM90_TMA_LOADENS11_INS12_ILi2ELi4ELi3EEES15_NSS_INS5_IJS16_S1L_EEENS5_IJS1L_SC_EEEEEEENS4_39AutoVectorizingCopyWithAssumedAlignmentILi128EEENS4_14SM90_TMA_STOREES23_S25_S25_EEEvvEEEEvNT_6ParamsE:
	.zero		2944


//--------------------- SYMBOLS --------------------------

	.type		.nv.reservedSmem.offset0,@object
	.size		.nv.reservedSmem.offset0,0x4
	.type		.nv.reservedSmem.cap,@object
	.size		.nv.reservedSmem.cap,0x4
	.type		__assertfail,@function
